//
// Generated by NVIDIA NVVM Compiler
//
// Compiler Build ID: CL-36424714
// Cuda compilation tools, release 13.0, V13.0.88
// Based on NVVM 20.0.0
//

.version 9.0
.target sm_100
.address_size 64

	// .globl	_Z10alpha_normPfiiiS_S_S_Pi
.extern .func  (.param .b32 func_retval0) vprintf
(
	.param .b64 vprintf_param_0,
	.param .b64 vprintf_param_1
)
;
.global .align 1 .b8 $str[28] = {99, 97, 108, 108, 101, 100, 32, 119, 105, 116, 104, 32, 115, 116, 97, 116, 101, 32, 37, 100, 32, 111, 102, 32, 37, 100, 10};
.global .align 1 .b8 $str$1[38] = {68, 101, 112, 116, 104, 32, 37, 100, 32, 84, 104, 114, 101, 97, 100, 32, 37, 100, 32, 116, 101, 109, 112, 32, 37, 102, 32, 115, 116, 97, 116, 101, 115, 32, 37, 100, 10};
.global .align 1 .b8 $str$2[46] = {67, 104, 101, 99, 107, 101, 100, 32, 68, 101, 112, 116, 104, 32, 37, 100, 32, 84, 104, 114, 101, 97, 100, 32, 37, 100, 32, 116, 101, 109, 112, 32, 37, 102, 32, 115, 116, 97, 116, 101, 115, 32, 37, 100, 10};
.global .align 1 .b8 $str$3[18] = {83, 117, 109, 109, 105, 110, 103, 32, 37, 102, 32, 43, 61, 32, 37, 102, 10};
.global .align 1 .b8 $str$4[44] = {69, 108, 115, 101, 32, 99, 108, 97, 117, 115, 101, 32, 115, 116, 97, 116, 101, 32, 37, 100, 32, 43, 32, 115, 116, 101, 112, 32, 37, 100, 32, 60, 32, 115, 116, 97, 116, 101, 115, 32, 37, 100, 10};
.global .align 1 .b8 $str$5[17] = {80, 97, 114, 114, 97, 108, 101, 108, 32, 115, 117, 109, 32, 37, 102, 10};
.extern .shared .align 16 .b8 s[];
.global .align 1 .b8 $str$6[30] = {79, 98, 115, 101, 114, 118, 97, 116, 105, 111, 110, 32, 37, 100, 32, 111, 117, 116, 115, 105, 100, 101, 32, 109, 111, 100, 101, 108, 10};
.global .align 1 .b8 $str$7[17] = {66, 101, 102, 111, 114, 101, 32, 91, 37, 102, 44, 32, 37, 102, 93, 10};
.global .align 1 .b8 $str$8[8] = {83, 117, 109, 32, 37, 102, 10};
.global .align 1 .b8 $str$9[16] = {65, 102, 116, 101, 114, 32, 91, 37, 102, 44, 32, 37, 102, 93, 10};
.global .align 1 .b8 $str$10[19] = {105, 110, 105, 116, 105, 97, 108, 32, 37, 100, 32, 115, 116, 97, 116, 101, 32, 10};
.global .align 1 .b8 $str$11[33] = {73, 110, 116, 101, 114, 110, 97, 108, 32, 115, 116, 97, 116, 101, 32, 37, 100, 44, 32, 106, 32, 37, 100, 44, 32, 105, 100, 120, 32, 37, 100, 10};
.global .align 1 .b8 $str$12[30] = {73, 110, 116, 101, 114, 110, 97, 108, 32, 115, 116, 97, 116, 101, 32, 37, 100, 44, 32, 106, 32, 37, 100, 44, 32, 105, 37, 100, 10};
.global .align 1 .b8 $str$13[15] = {101, 110, 100, 32, 37, 100, 32, 115, 116, 97, 116, 101, 32, 10};

.visible .entry _Z10alpha_normPfiiiS_S_S_Pi(
	.param .u64 .ptr .align 1 _Z10alpha_normPfiiiS_S_S_Pi_param_0,
	.param .u32 _Z10alpha_normPfiiiS_S_S_Pi_param_1,
	.param .u32 _Z10alpha_normPfiiiS_S_S_Pi_param_2,
	.param .u32 _Z10alpha_normPfiiiS_S_S_Pi_param_3,
	.param .u64 .ptr .align 1 _Z10alpha_normPfiiiS_S_S_Pi_param_4,
	.param .u64 .ptr .align 1 _Z10alpha_normPfiiiS_S_S_Pi_param_5,
	.param .u64 .ptr .align 1 _Z10alpha_normPfiiiS_S_S_Pi_param_6,
	.param .u64 .ptr .align 1 _Z10alpha_normPfiiiS_S_S_Pi_param_7
)
{
	.local .align 16 .b8 	__local_depot0[64];
	.reg .b64 	%SP;
	.reg .b64 	%SPL;
	.reg .pred 	%p<20>;
	.reg .b32 	%r<175>;
	.reg .b32 	%f<99>;
	.reg .b64 	%rd<132>;
	.reg .b64 	%fd<16>;

	mov.u64 	%SPL, __local_depot0;
	cvta.local.u64 	%SP, %SPL;
	ld.param.u64 	%rd13, [_Z10alpha_normPfiiiS_S_S_Pi_param_0];
	ld.param.u32 	%r42, [_Z10alpha_normPfiiiS_S_S_Pi_param_1];
	ld.param.u32 	%r43, [_Z10alpha_normPfiiiS_S_S_Pi_param_2];
	ld.param.u64 	%rd14, [_Z10alpha_normPfiiiS_S_S_Pi_param_4];
	ld.param.u64 	%rd11, [_Z10alpha_normPfiiiS_S_S_Pi_param_5];
	ld.param.u64 	%rd12, [_Z10alpha_normPfiiiS_S_S_Pi_param_6];
	ld.param.u64 	%rd15, [_Z10alpha_normPfiiiS_S_S_Pi_param_7];
	cvta.to.global.u64 	%rd1, %rd14;
	cvta.to.global.u64 	%rd2, %rd11;
	cvta.to.global.u64 	%rd3, %rd13;
	cvta.to.global.u64 	%rd4, %rd15;
	add.u64 	%rd16, %SP, 24;
	add.u64 	%rd5, %SPL, 24;
	add.u64 	%rd17, %SP, 48;
	add.u64 	%rd6, %SPL, 48;
	mov.u32 	%r45, %ctaid.x;
	mov.u32 	%r46, %ntid.x;
	mov.u32 	%r47, %tid.x;
	mad.lo.s32 	%r1, %r45, %r46, %r47;
	setp.ge.s32 	%p1, %r1, %r42;
	@%p1 bra 	$L__BB0_31;
	ld.global.u32 	%r2, [%rd4];
	setp.le.s32 	%p2, %r2, %r43;
	@%p2 bra 	$L__BB0_3;
	st.local.u32 	[%rd6], %r2;
	mov.u64 	%rd18, $str$6;
	cvta.global.u64 	%rd19, %rd18;
	{ // callseq 0, 0
	.param .b64 param0;
	st.param.b64 	[param0], %rd19;
	.param .b64 param1;
	st.param.b64 	[param1], %rd17;
	.param .b32 retval0;
	call.uni (retval0), 
	vprintf, 
	(
	param0, 
	param1
	);
	ld.param.b32 	%r48, [retval0];
	} // callseq 0
$L__BB0_3:
	ld.global.f32 	%f13, [%rd3];
	cvt.f64.f32 	%fd1, %f13;
	ld.global.f32 	%f14, [%rd3+4];
	cvt.f64.f32 	%fd2, %f14;
	st.local.v2.f64 	[%rd6], {%fd1, %fd2};
	mov.u64 	%rd21, $str$7;
	cvta.global.u64 	%rd22, %rd21;
	{ // callseq 1, 0
	.param .b64 param0;
	st.param.b64 	[param0], %rd22;
	.param .b64 param1;
	st.param.b64 	[param1], %rd17;
	.param .b32 retval0;
	call.uni (retval0), 
	vprintf, 
	(
	param0, 
	param1
	);
	ld.param.b32 	%r52, [retval0];
	} // callseq 1
	cvta.to.global.u64 	%rd24, %rd12;
	mul.wide.s32 	%rd25, %r1, 4;
	add.s64 	%rd26, %rd24, %rd25;
	ld.global.f32 	%f15, [%rd26];
	mul.lo.s32 	%r3, %r42, %r1;
	ld.global.u32 	%r54, [%rd4];
	add.s32 	%r55, %r54, %r3;
	mul.wide.s32 	%rd27, %r55, 4;
	add.s64 	%rd28, %rd2, %rd27;
	ld.global.f32 	%f16, [%rd28];
	mul.f32 	%f17, %f15, %f16;
	shl.b32 	%r56, %r1, 2;
	mov.u32 	%r57, s;
	add.s32 	%r4, %r57, %r56;
	st.shared.f32 	[%r4], %f17;
	add.s64 	%rd7, %rd3, %rd25;
	st.global.f32 	[%rd7], %f17;
	bar.sync 	0;
	st.local.v2.u32 	[%rd5], {%r1, %r42};
	mov.u64 	%rd29, $str;
	cvta.global.u64 	%rd30, %rd29;
	{ // callseq 2, 0
	.param .b64 param0;
	st.param.b64 	[param0], %rd30;
	.param .b64 param1;
	st.param.b64 	[param1], %rd16;
	.param .b32 retval0;
	call.uni (retval0), 
	vprintf, 
	(
	param0, 
	param1
	);
	ld.param.b32 	%r58, [retval0];
	} // callseq 2
	mov.b32 	%r164, 2;
	mov.b32 	%r165, 1;
$L__BB0_4:
	mov.u32 	%r9, %r165;
	mov.u32 	%r165, %r164;
	ld.shared.f32 	%f18, [%r4];
	cvt.f64.f32 	%fd3, %f18;
	st.local.v2.u32 	[%rd5], {%r165, %r1};
	st.local.f64 	[%rd5+8], %fd3;
	st.local.u32 	[%rd5+16], %r42;
	mov.u64 	%rd32, $str$1;
	cvta.global.u64 	%rd33, %rd32;
	{ // callseq 3, 0
	.param .b64 param0;
	st.param.b64 	[param0], %rd33;
	.param .b64 param1;
	st.param.b64 	[param1], %rd16;
	.param .b32 retval0;
	call.uni (retval0), 
	vprintf, 
	(
	param0, 
	param1
	);
	ld.param.b32 	%r60, [retval0];
	} // callseq 3
	add.s32 	%r62, %r165, -1;
	and.b32  	%r63, %r62, %r1;
	setp.ne.s32 	%p3, %r63, 0;
	@%p3 bra 	$L__BB0_8;
	ld.shared.f32 	%f19, [%r4];
	cvt.f64.f32 	%fd4, %f19;
	st.local.v2.u32 	[%rd5], {%r165, %r1};
	st.local.f64 	[%rd5+8], %fd4;
	st.local.u32 	[%rd5+16], %r42;
	mov.u64 	%rd35, $str$2;
	cvta.global.u64 	%rd36, %rd35;
	{ // callseq 4, 0
	.param .b64 param0;
	st.param.b64 	[param0], %rd36;
	.param .b64 param1;
	st.param.b64 	[param1], %rd16;
	.param .b32 retval0;
	call.uni (retval0), 
	vprintf, 
	(
	param0, 
	param1
	);
	ld.param.b32 	%r64, [retval0];
	} // callseq 4
	add.s32 	%r66, %r9, %r1;
	setp.ge.s32 	%p4, %r66, %r42;
	@%p4 bra 	$L__BB0_7;
	ld.shared.f32 	%f20, [%r4];
	cvt.f64.f32 	%fd5, %f20;
	shl.b32 	%r69, %r9, 2;
	add.s32 	%r70, %r4, %r69;
	ld.shared.f32 	%f21, [%r70];
	cvt.f64.f32 	%fd6, %f21;
	st.local.f64 	[%rd5], %fd5;
	st.local.f64 	[%rd5+8], %fd6;
	mov.u64 	%rd41, $str$3;
	cvta.global.u64 	%rd42, %rd41;
	{ // callseq 6, 0
	.param .b64 param0;
	st.param.b64 	[param0], %rd42;
	.param .b64 param1;
	st.param.b64 	[param1], %rd16;
	.param .b32 retval0;
	call.uni (retval0), 
	vprintf, 
	(
	param0, 
	param1
	);
	ld.param.b32 	%r71, [retval0];
	} // callseq 6
	ld.shared.f32 	%f22, [%r70];
	ld.shared.f32 	%f23, [%r4];
	add.f32 	%f24, %f22, %f23;
	st.shared.f32 	[%r4], %f24;
	bra.uni 	$L__BB0_8;
$L__BB0_7:
	st.local.v2.u32 	[%rd5], {%r1, %r9};
	st.local.u32 	[%rd5+8], %r42;
	mov.u64 	%rd38, $str$4;
	cvta.global.u64 	%rd39, %rd38;
	{ // callseq 5, 0
	.param .b64 param0;
	st.param.b64 	[param0], %rd39;
	.param .b64 param1;
	st.param.b64 	[param1], %rd16;
	.param .b32 retval0;
	call.uni (retval0), 
	vprintf, 
	(
	param0, 
	param1
	);
	ld.param.b32 	%r67, [retval0];
	} // callseq 5
$L__BB0_8:
	bar.sync 	0;
	shl.b32 	%r164, %r165, 1;
	setp.lt.s32 	%p5, %r164, %r42;
	@%p5 bra 	$L__BB0_4;
	ld.param.u32 	%r162, [_Z10alpha_normPfiiiS_S_S_Pi_param_3];
	ld.shared.f32 	%f25, [s];
	cvt.f64.f32 	%fd7, %f25;
	st.local.f64 	[%rd5], %fd7;
	mov.u64 	%rd44, $str$5;
	cvta.global.u64 	%rd45, %rd44;
	{ // callseq 7, 0
	.param .b64 param0;
	st.param.b64 	[param0], %rd45;
	.param .b64 param1;
	st.param.b64 	[param1], %rd16;
	.param .b32 retval0;
	call.uni (retval0), 
	vprintf, 
	(
	param0, 
	param1
	);
	ld.param.b32 	%r73, [retval0];
	} // callseq 7
	ld.shared.f32 	%f26, [s];
	cvt.f64.f32 	%fd8, %f26;
	st.local.f64 	[%rd6], %fd8;
	mov.u64 	%rd47, $str$8;
	cvta.global.u64 	%rd48, %rd47;
	{ // callseq 8, 0
	.param .b64 param0;
	st.param.b64 	[param0], %rd48;
	.param .b64 param1;
	st.param.b64 	[param1], %rd17;
	.param .b32 retval0;
	call.uni (retval0), 
	vprintf, 
	(
	param0, 
	param1
	);
	ld.param.b32 	%r75, [retval0];
	} // callseq 8
	ld.global.f32 	%f27, [%rd7];
	div.rn.f32 	%f28, %f27, %f26;
	st.global.f32 	[%rd7], %f28;
	bar.sync 	0;
	ld.global.f32 	%f29, [%rd3];
	cvt.f64.f32 	%fd9, %f29;
	ld.global.f32 	%f30, [%rd3+4];
	cvt.f64.f32 	%fd10, %f30;
	st.local.v2.f64 	[%rd6], {%fd9, %fd10};
	mov.u64 	%rd50, $str$9;
	cvta.global.u64 	%rd51, %rd50;
	{ // callseq 9, 0
	.param .b64 param0;
	st.param.b64 	[param0], %rd51;
	.param .b64 param1;
	st.param.b64 	[param1], %rd17;
	.param .b32 retval0;
	call.uni (retval0), 
	vprintf, 
	(
	param0, 
	param1
	);
	ld.param.b32 	%r77, [retval0];
	} // callseq 9
	st.local.u32 	[%rd6], %r1;
	mov.u64 	%rd52, $str$10;
	cvta.global.u64 	%rd53, %rd52;
	{ // callseq 10, 0
	.param .b64 param0;
	st.param.b64 	[param0], %rd53;
	.param .b64 param1;
	st.param.b64 	[param1], %rd17;
	.param .b32 retval0;
	call.uni (retval0), 
	vprintf, 
	(
	param0, 
	param1
	);
	ld.param.b32 	%r79, [retval0];
	} // callseq 10
	setp.lt.s32 	%p6, %r162, 3;
	@%p6 bra 	$L__BB0_30;
	and.b32  	%r16, %r42, 7;
	mov.b32 	%r166, 1;
$L__BB0_11:
	setp.lt.s32 	%p7, %r42, 1;
	mul.lo.s32 	%r18, %r166, %r42;
	add.s32 	%r82, %r18, %r1;
	cvta.to.local.u64 	%rd55, %rd17;
	st.local.v2.u32 	[%rd55], {%r1, %r166};
	st.local.u32 	[%rd55+8], %r82;
	mov.u64 	%rd56, $str$11;
	cvta.global.u64 	%rd57, %rd56;
	{ // callseq 11, 0
	.param .b64 param0;
	st.param.b64 	[param0], %rd57;
	.param .b64 param1;
	st.param.b64 	[param1], %rd17;
	.param .b32 retval0;
	call.uni (retval0), 
	vprintf, 
	(
	param0, 
	param1
	);
	ld.param.b32 	%r83, [retval0];
	} // callseq 11
	mov.f32 	%f98, 0f00000000;
	@%p7 bra 	$L__BB0_23;
	setp.lt.u32 	%p8, %r42, 8;
	sub.s32 	%r21, %r18, %r42;
	mov.f32 	%f98, 0f00000000;
	mov.b32 	%r171, 0;
	@%p8 bra 	$L__BB0_15;
	mov.f32 	%f98, 0f00000000;
	mov.b32 	%r169, 0;
	mov.u32 	%r167, %r21;
	mov.u32 	%r168, %r1;
$L__BB0_14:
	.pragma "nounroll";
	mul.wide.s32 	%rd58, %r167, 4;
	add.s64 	%rd59, %rd3, %rd58;
	add.u64 	%rd60, %SP, 48;
	add.u64 	%rd61, %SPL, 48;
	st.local.v2.u32 	[%rd61], {%r1, %r166};
	st.local.u32 	[%rd61+8], %r169;
	mov.u64 	%rd62, $str$12;
	cvta.global.u64 	%rd63, %rd62;
	{ // callseq 12, 0
	.param .b64 param0;
	st.param.b64 	[param0], %rd63;
	.param .b64 param1;
	st.param.b64 	[param1], %rd60;
	.param .b32 retval0;
	call.uni (retval0), 
	vprintf, 
	(
	param0, 
	param1
	);
	ld.param.b32 	%r87, [retval0];
	} // callseq 12
	ld.global.f32 	%f35, [%rd59];
	mul.wide.s32 	%rd64, %r168, 4;
	add.s64 	%rd65, %rd1, %rd64;
	ld.global.f32 	%f36, [%rd65];
	fma.rn.f32 	%f37, %f35, %f36, %f98;
	st.local.v2.u32 	[%rd61], {%r1, %r166};
	add.s32 	%r89, %r169, 1;
	st.local.u32 	[%rd61+8], %r89;
	{ // callseq 13, 0
	.param .b64 param0;
	st.param.b64 	[param0], %rd63;
	.param .b64 param1;
	st.param.b64 	[param1], %rd60;
	.param .b32 retval0;
	call.uni (retval0), 
	vprintf, 
	(
	param0, 
	param1
	);
	ld.param.b32 	%r90, [retval0];
	} // callseq 13
	ld.global.f32 	%f38, [%rd59+4];
	mul.wide.u32 	%rd66, %r42, 4;
	add.s64 	%rd67, %rd65, %rd66;
	ld.global.f32 	%f39, [%rd67];
	fma.rn.f32 	%f40, %f38, %f39, %f37;
	st.local.v2.u32 	[%rd61], {%r1, %r166};
	add.s32 	%r92, %r169, 2;
	st.local.u32 	[%rd61+8], %r92;
	{ // callseq 14, 0
	.param .b64 param0;
	st.param.b64 	[param0], %rd63;
	.param .b64 param1;
	st.param.b64 	[param1], %rd60;
	.param .b32 retval0;
	call.uni (retval0), 
	vprintf, 
	(
	param0, 
	param1
	);
	ld.param.b32 	%r93, [retval0];
	} // callseq 14
	ld.global.f32 	%f41, [%rd59+8];
	add.s64 	%rd68, %rd67, %rd66;
	ld.global.f32 	%f42, [%rd68];
	fma.rn.f32 	%f43, %f41, %f42, %f40;
	st.local.v2.u32 	[%rd61], {%r1, %r166};
	add.s32 	%r95, %r169, 3;
	st.local.u32 	[%rd61+8], %r95;
	{ // callseq 15, 0
	.param .b64 param0;
	st.param.b64 	[param0], %rd63;
	.param .b64 param1;
	st.param.b64 	[param1], %rd60;
	.param .b32 retval0;
	call.uni (retval0), 
	vprintf, 
	(
	param0, 
	param1
	);
	ld.param.b32 	%r96, [retval0];
	} // callseq 15
	ld.global.f32 	%f44, [%rd59+12];
	add.s64 	%rd69, %rd68, %rd66;
	ld.global.f32 	%f45, [%rd69];
	fma.rn.f32 	%f46, %f44, %f45, %f43;
	st.local.v2.u32 	[%rd61], {%r1, %r166};
	add.s32 	%r98, %r169, 4;
	st.local.u32 	[%rd61+8], %r98;
	{ // callseq 16, 0
	.param .b64 param0;
	st.param.b64 	[param0], %rd63;
	.param .b64 param1;
	st.param.b64 	[param1], %rd60;
	.param .b32 retval0;
	call.uni (retval0), 
	vprintf, 
	(
	param0, 
	param1
	);
	ld.param.b32 	%r99, [retval0];
	} // callseq 16
	ld.global.f32 	%f47, [%rd59+16];
	add.s64 	%rd70, %rd69, %rd66;
	ld.global.f32 	%f48, [%rd70];
	fma.rn.f32 	%f49, %f47, %f48, %f46;
	st.local.v2.u32 	[%rd61], {%r1, %r166};
	add.s32 	%r101, %r169, 5;
	st.local.u32 	[%rd61+8], %r101;
	{ // callseq 17, 0
	.param .b64 param0;
	st.param.b64 	[param0], %rd63;
	.param .b64 param1;
	st.param.b64 	[param1], %rd60;
	.param .b32 retval0;
	call.uni (retval0), 
	vprintf, 
	(
	param0, 
	param1
	);
	ld.param.b32 	%r102, [retval0];
	} // callseq 17
	ld.global.f32 	%f50, [%rd59+20];
	add.s64 	%rd71, %rd70, %rd66;
	ld.global.f32 	%f51, [%rd71];
	fma.rn.f32 	%f52, %f50, %f51, %f49;
	st.local.v2.u32 	[%rd61], {%r1, %r166};
	add.s32 	%r104, %r169, 6;
	st.local.u32 	[%rd61+8], %r104;
	{ // callseq 18, 0
	.param .b64 param0;
	st.param.b64 	[param0], %rd63;
	.param .b64 param1;
	st.param.b64 	[param1], %rd60;
	.param .b32 retval0;
	call.uni (retval0), 
	vprintf, 
	(
	param0, 
	param1
	);
	ld.param.b32 	%r105, [retval0];
	} // callseq 18
	ld.global.f32 	%f53, [%rd59+24];
	add.s64 	%rd72, %rd71, %rd66;
	ld.global.f32 	%f54, [%rd72];
	fma.rn.f32 	%f55, %f53, %f54, %f52;
	st.local.v2.u32 	[%rd61], {%r1, %r166};
	add.s32 	%r107, %r169, 7;
	st.local.u32 	[%rd61+8], %r107;
	{ // callseq 19, 0
	.param .b64 param0;
	st.param.b64 	[param0], %rd63;
	.param .b64 param1;
	st.param.b64 	[param1], %rd60;
	.param .b32 retval0;
	call.uni (retval0), 
	vprintf, 
	(
	param0, 
	param1
	);
	ld.param.b32 	%r108, [retval0];
	} // callseq 19
	ld.global.f32 	%f56, [%rd59+28];
	add.s64 	%rd73, %rd72, %rd66;
	ld.global.f32 	%f57, [%rd73];
	fma.rn.f32 	%f98, %f56, %f57, %f55;
	shl.b32 	%r110, %r42, 3;
	add.s32 	%r168, %r168, %r110;
	add.s32 	%r167, %r167, 8;
	add.s32 	%r169, %r169, 8;
	and.b32  	%r171, %r42, 2147483640;
	setp.ne.s32 	%p9, %r169, %r171;
	@%p9 bra 	$L__BB0_14;
$L__BB0_15:
	setp.eq.s32 	%p10, %r16, 0;
	@%p10 bra 	$L__BB0_23;
	add.s32 	%r111, %r16, -1;
	setp.lt.u32 	%p11, %r111, 3;
	@%p11 bra 	$L__BB0_18;
	add.u64 	%rd74, %SP, 48;
	add.u64 	%rd75, %SPL, 48;
	st.local.v2.u32 	[%rd75], {%r1, %r166};
	st.local.u32 	[%rd75+8], %r171;
	mov.u64 	%rd76, $str$12;
	cvta.global.u64 	%rd77, %rd76;
	{ // callseq 20, 0
	.param .b64 param0;
	st.param.b64 	[param0], %rd77;
	.param .b64 param1;
	st.param.b64 	[param1], %rd74;
	.param .b32 retval0;
	call.uni (retval0), 
	vprintf, 
	(
	param0, 
	param1
	);
	ld.param.b32 	%r112, [retval0];
	} // callseq 20
	add.s32 	%r114, %r171, %r21;
	mul.wide.s32 	%rd78, %r114, 4;
	add.s64 	%rd79, %rd3, %rd78;
	ld.global.f32 	%f59, [%rd79];
	mad.lo.s32 	%r115, %r171, %r42, %r1;
	mul.wide.s32 	%rd80, %r115, 4;
	add.s64 	%rd81, %rd1, %rd80;
	ld.global.f32 	%f60, [%rd81];
	fma.rn.f32 	%f61, %f59, %f60, %f98;
	add.s32 	%r116, %r171, 1;
	st.local.v2.u32 	[%rd75], {%r1, %r166};
	st.local.u32 	[%rd75+8], %r116;
	{ // callseq 21, 0
	.param .b64 param0;
	st.param.b64 	[param0], %rd77;
	.param .b64 param1;
	st.param.b64 	[param1], %rd74;
	.param .b32 retval0;
	call.uni (retval0), 
	vprintf, 
	(
	param0, 
	param1
	);
	ld.param.b32 	%r117, [retval0];
	} // callseq 21
	ld.global.f32 	%f62, [%rd79+4];
	mul.wide.u32 	%rd82, %r42, 4;
	add.s64 	%rd83, %rd81, %rd82;
	ld.global.f32 	%f63, [%rd83];
	fma.rn.f32 	%f64, %f62, %f63, %f61;
	add.s32 	%r119, %r171, 2;
	st.local.v2.u32 	[%rd75], {%r1, %r166};
	st.local.u32 	[%rd75+8], %r119;
	{ // callseq 22, 0
	.param .b64 param0;
	st.param.b64 	[param0], %rd77;
	.param .b64 param1;
	st.param.b64 	[param1], %rd74;
	.param .b32 retval0;
	call.uni (retval0), 
	vprintf, 
	(
	param0, 
	param1
	);
	ld.param.b32 	%r120, [retval0];
	} // callseq 22
	ld.global.f32 	%f65, [%rd79+8];
	add.s64 	%rd84, %rd83, %rd82;
	ld.global.f32 	%f66, [%rd84];
	fma.rn.f32 	%f67, %f65, %f66, %f64;
	add.s32 	%r122, %r171, 3;
	st.local.v2.u32 	[%rd75], {%r1, %r166};
	st.local.u32 	[%rd75+8], %r122;
	{ // callseq 23, 0
	.param .b64 param0;
	st.param.b64 	[param0], %rd77;
	.param .b64 param1;
	st.param.b64 	[param1], %rd74;
	.param .b32 retval0;
	call.uni (retval0), 
	vprintf, 
	(
	param0, 
	param1
	);
	ld.param.b32 	%r123, [retval0];
	} // callseq 23
	ld.global.f32 	%f68, [%rd79+12];
	add.s64 	%rd85, %rd84, %rd82;
	ld.global.f32 	%f69, [%rd85];
	fma.rn.f32 	%f98, %f68, %f69, %f67;
	add.s32 	%r171, %r171, 4;
$L__BB0_18:
	add.u64 	%rd86, %SP, 48;
	add.u64 	%rd8, %SPL, 48;
	and.b32  	%r125, %r42, 3;
	setp.eq.s32 	%p12, %r125, 0;
	@%p12 bra 	$L__BB0_23;
	setp.eq.s32 	%p13, %r125, 1;
	@%p13 bra 	$L__BB0_21;
	st.local.v2.u32 	[%rd8], {%r1, %r166};
	st.local.u32 	[%rd8+8], %r171;
	mov.u64 	%rd87, $str$12;
	cvta.global.u64 	%rd88, %rd87;
	{ // callseq 24, 0
	.param .b64 param0;
	st.param.b64 	[param0], %rd88;
	.param .b64 param1;
	st.param.b64 	[param1], %rd86;
	.param .b32 retval0;
	call.uni (retval0), 
	vprintf, 
	(
	param0, 
	param1
	);
	ld.param.b32 	%r126, [retval0];
	} // callseq 24
	add.s32 	%r128, %r171, %r21;
	mul.wide.s32 	%rd90, %r128, 4;
	add.s64 	%rd91, %rd3, %rd90;
	ld.global.f32 	%f71, [%rd91];
	mad.lo.s32 	%r129, %r171, %r42, %r1;
	mul.wide.s32 	%rd92, %r129, 4;
	add.s64 	%rd93, %rd1, %rd92;
	ld.global.f32 	%f72, [%rd93];
	fma.rn.f32 	%f73, %f71, %f72, %f98;
	add.s32 	%r130, %r171, 1;
	st.local.v2.u32 	[%rd8], {%r1, %r166};
	st.local.u32 	[%rd8+8], %r130;
	{ // callseq 25, 0
	.param .b64 param0;
	st.param.b64 	[param0], %rd88;
	.param .b64 param1;
	st.param.b64 	[param1], %rd86;
	.param .b32 retval0;
	call.uni (retval0), 
	vprintf, 
	(
	param0, 
	param1
	);
	ld.param.b32 	%r131, [retval0];
	} // callseq 25
	ld.global.f32 	%f74, [%rd91+4];
	mul.wide.u32 	%rd94, %r42, 4;
	add.s64 	%rd95, %rd93, %rd94;
	ld.global.f32 	%f75, [%rd95];
	fma.rn.f32 	%f98, %f74, %f75, %f73;
	add.s32 	%r171, %r171, 2;
$L__BB0_21:
	and.b32  	%r133, %r42, 1;
	setp.eq.b32 	%p14, %r133, 1;
	not.pred 	%p15, %p14;
	@%p15 bra 	$L__BB0_23;
	st.local.v2.u32 	[%rd8], {%r1, %r166};
	st.local.u32 	[%rd8+8], %r171;
	mov.u64 	%rd96, $str$12;
	cvta.global.u64 	%rd97, %rd96;
	{ // callseq 26, 0
	.param .b64 param0;
	st.param.b64 	[param0], %rd97;
	.param .b64 param1;
	st.param.b64 	[param1], %rd86;
	.param .b32 retval0;
	call.uni (retval0), 
	vprintf, 
	(
	param0, 
	param1
	);
	ld.param.b32 	%r134, [retval0];
	} // callseq 26
	add.s32 	%r136, %r171, %r21;
	mul.wide.s32 	%rd99, %r136, 4;
	add.s64 	%rd100, %rd3, %rd99;
	ld.global.f32 	%f76, [%rd100];
	mad.lo.s32 	%r137, %r171, %r42, %r1;
	mul.wide.s32 	%rd101, %r137, 4;
	add.s64 	%rd102, %rd1, %rd101;
	ld.global.f32 	%f77, [%rd102];
	fma.rn.f32 	%f98, %f76, %f77, %f98;
$L__BB0_23:
	ld.param.u64 	%rd131, [_Z10alpha_normPfiiiS_S_S_Pi_param_5];
	mul.wide.u32 	%rd103, %r166, 4;
	add.s64 	%rd104, %rd4, %rd103;
	ld.global.u32 	%r140, [%rd104];
	add.s32 	%r141, %r140, %r3;
	cvta.to.global.u64 	%rd105, %rd131;
	mul.wide.s32 	%rd106, %r141, 4;
	add.s64 	%rd107, %rd105, %rd106;
	ld.global.f32 	%f78, [%rd107];
	mul.f32 	%f79, %f98, %f78;
	st.shared.f32 	[%r4], %f79;
	mul.wide.s32 	%rd108, %r18, 4;
	add.s64 	%rd9, %rd7, %rd108;
	st.global.f32 	[%rd9], %f79;
	bar.sync 	0;
	add.u64 	%rd109, %SP, 0;
	add.u64 	%rd10, %SPL, 0;
	st.local.v2.u32 	[%rd10], {%r1, %r42};
	mov.u64 	%rd110, $str;
	cvta.global.u64 	%rd111, %rd110;
	{ // callseq 27, 0
	.param .b64 param0;
	st.param.b64 	[param0], %rd111;
	.param .b64 param1;
	st.param.b64 	[param1], %rd109;
	.param .b32 retval0;
	call.uni (retval0), 
	vprintf, 
	(
	param0, 
	param1
	);
	ld.param.b32 	%r142, [retval0];
	} // callseq 27
	mov.b32 	%r173, 2;
	mov.b32 	%r174, 1;
$L__BB0_24:
	mov.u32 	%r34, %r174;
	mov.u32 	%r174, %r173;
	ld.shared.f32 	%f80, [%r4];
	cvt.f64.f32 	%fd11, %f80;
	st.local.v2.u32 	[%rd10], {%r174, %r1};
	st.local.f64 	[%rd10+8], %fd11;
	st.local.u32 	[%rd10+16], %r42;
	mov.u64 	%rd112, $str$1;
	cvta.global.u64 	%rd113, %rd112;
	{ // callseq 28, 0
	.param .b64 param0;
	st.param.b64 	[param0], %rd113;
	.param .b64 param1;
	st.param.b64 	[param1], %rd109;
	.param .b32 retval0;
	call.uni (retval0), 
	vprintf, 
	(
	param0, 
	param1
	);
	ld.param.b32 	%r144, [retval0];
	} // callseq 28
	add.s32 	%r146, %r174, -1;
	and.b32  	%r147, %r146, %r1;
	setp.ne.s32 	%p16, %r147, 0;
	@%p16 bra 	$L__BB0_28;
	ld.shared.f32 	%f81, [%r4];
	cvt.f64.f32 	%fd12, %f81;
	st.local.v2.u32 	[%rd10], {%r174, %r1};
	st.local.f64 	[%rd10+8], %fd12;
	st.local.u32 	[%rd10+16], %r42;
	mov.u64 	%rd115, $str$2;
	cvta.global.u64 	%rd116, %rd115;
	{ // callseq 29, 0
	.param .b64 param0;
	st.param.b64 	[param0], %rd116;
	.param .b64 param1;
	st.param.b64 	[param1], %rd109;
	.param .b32 retval0;
	call.uni (retval0), 
	vprintf, 
	(
	param0, 
	param1
	);
	ld.param.b32 	%r148, [retval0];
	} // callseq 29
	add.s32 	%r150, %r34, %r1;
	setp.ge.s32 	%p17, %r150, %r42;
	@%p17 bra 	$L__BB0_27;
	ld.shared.f32 	%f82, [%r4];
	cvt.f64.f32 	%fd13, %f82;
	shl.b32 	%r153, %r34, 2;
	add.s32 	%r154, %r4, %r153;
	ld.shared.f32 	%f83, [%r154];
	cvt.f64.f32 	%fd14, %f83;
	st.local.f64 	[%rd10], %fd13;
	st.local.f64 	[%rd10+8], %fd14;
	mov.u64 	%rd121, $str$3;
	cvta.global.u64 	%rd122, %rd121;
	{ // callseq 31, 0
	.param .b64 param0;
	st.param.b64 	[param0], %rd122;
	.param .b64 param1;
	st.param.b64 	[param1], %rd109;
	.param .b32 retval0;
	call.uni (retval0), 
	vprintf, 
	(
	param0, 
	param1
	);
	ld.param.b32 	%r155, [retval0];
	} // callseq 31
	ld.shared.f32 	%f84, [%r154];
	ld.shared.f32 	%f85, [%r4];
	add.f32 	%f86, %f84, %f85;
	st.shared.f32 	[%r4], %f86;
	bra.uni 	$L__BB0_28;
$L__BB0_27:
	st.local.v2.u32 	[%rd10], {%r1, %r34};
	st.local.u32 	[%rd10+8], %r42;
	mov.u64 	%rd118, $str$4;
	cvta.global.u64 	%rd119, %rd118;
	{ // callseq 30, 0
	.param .b64 param0;
	st.param.b64 	[param0], %rd119;
	.param .b64 param1;
	st.param.b64 	[param1], %rd109;
	.param .b32 retval0;
	call.uni (retval0), 
	vprintf, 
	(
	param0, 
	param1
	);
	ld.param.b32 	%r151, [retval0];
	} // callseq 30
$L__BB0_28:
	bar.sync 	0;
	shl.b32 	%r173, %r174, 1;
	setp.lt.s32 	%p18, %r173, %r42;
	@%p18 bra 	$L__BB0_24;
	ld.param.u32 	%r163, [_Z10alpha_normPfiiiS_S_S_Pi_param_3];
	ld.shared.f32 	%f87, [s];
	cvt.f64.f32 	%fd15, %f87;
	st.local.f64 	[%rd10], %fd15;
	mov.u64 	%rd124, $str$5;
	cvta.global.u64 	%rd125, %rd124;
	{ // callseq 32, 0
	.param .b64 param0;
	st.param.b64 	[param0], %rd125;
	.param .b64 param1;
	st.param.b64 	[param1], %rd109;
	.param .b32 retval0;
	call.uni (retval0), 
	vprintf, 
	(
	param0, 
	param1
	);
	ld.param.b32 	%r157, [retval0];
	} // callseq 32
	ld.shared.f32 	%f88, [s];
	ld.global.f32 	%f89, [%rd9];
	div.rn.f32 	%f90, %f89, %f88;
	st.global.f32 	[%rd9], %f90;
	bar.sync 	0;
	add.s32 	%r41, %r166, 1;
	add.s32 	%r159, %r163, -2;
	setp.ne.s32 	%p19, %r166, %r159;
	mov.u32 	%r166, %r41;
	@%p19 bra 	$L__BB0_11;
$L__BB0_30:
	add.u64 	%rd127, %SP, 48;
	add.u64 	%rd128, %SPL, 48;
	st.local.u32 	[%rd128], %r1;
	mov.u64 	%rd129, $str$13;
	cvta.global.u64 	%rd130, %rd129;
	{ // callseq 33, 0
	.param .b64 param0;
	st.param.b64 	[param0], %rd130;
	.param .b64 param1;
	st.param.b64 	[param1], %rd127;
	.param .b32 retval0;
	call.uni (retval0), 
	vprintf, 
	(
	param0, 
	param1
	);
	ld.param.b32 	%r160, [retval0];
	} // callseq 33
	bar.sync 	0;
$L__BB0_31:
	ret;

}
	// .globl	_Z9beta_normPfiiiS_S_S_Pi
.visible .entry _Z9beta_normPfiiiS_S_S_Pi(
	.param .u64 .ptr .align 1 _Z9beta_normPfiiiS_S_S_Pi_param_0,
	.param .u32 _Z9beta_normPfiiiS_S_S_Pi_param_1,
	.param .u32 _Z9beta_normPfiiiS_S_S_Pi_param_2,
	.param .u32 _Z9beta_normPfiiiS_S_S_Pi_param_3,
	.param .u64 .ptr .align 1 _Z9beta_normPfiiiS_S_S_Pi_param_4,
	.param .u64 .ptr .align 1 _Z9beta_normPfiiiS_S_S_Pi_param_5,
	.param .u64 .ptr .align 1 _Z9beta_normPfiiiS_S_S_Pi_param_6,
	.param .u64 .ptr .align 1 _Z9beta_normPfiiiS_S_S_Pi_param_7
)
{
	.reg .pred 	%p<23>;
	.reg .b32 	%r<71>;
	.reg .b32 	%f<120>;
	.reg .b64 	%rd<36>;

	ld.param.u64 	%rd9, [_Z9beta_normPfiiiS_S_S_Pi_param_0];
	ld.param.u32 	%r33, [_Z9beta_normPfiiiS_S_S_Pi_param_1];
	ld.param.u32 	%r65, [_Z9beta_normPfiiiS_S_S_Pi_param_3];
	ld.param.u64 	%rd10, [_Z9beta_normPfiiiS_S_S_Pi_param_4];
	ld.param.u64 	%rd7, [_Z9beta_normPfiiiS_S_S_Pi_param_5];
	ld.param.u64 	%rd8, [_Z9beta_normPfiiiS_S_S_Pi_param_7];
	cvta.to.global.u64 	%rd1, %rd10;
	cvta.to.global.u64 	%rd2, %rd9;
	mov.u32 	%r35, %ctaid.x;
	mov.u32 	%r36, %ntid.x;
	mov.u32 	%r37, %tid.x;
	mad.lo.s32 	%r1, %r35, %r36, %r37;
	setp.ge.s32 	%p1, %r1, %r33;
	@%p1 bra 	$L__BB1_31;
	setp.lt.s32 	%p2, %r65, 1;
	@%p2 bra 	$L__BB1_13;
	mul.lo.s32 	%r2, %r65, %r1;
	and.b32  	%r3, %r65, 7;
	setp.lt.u32 	%p3, %r65, 8;
	mov.b32 	%r63, 0;
	@%p3 bra 	$L__BB1_5;
	and.b32  	%r63, %r65, 2147483640;
	mov.b32 	%r61, 0;
$L__BB1_4:
	.pragma "nounroll";
	add.s32 	%r40, %r61, %r2;
	mul.wide.s32 	%rd11, %r40, 4;
	add.s64 	%rd12, %rd2, %rd11;
	mov.b32 	%r41, 0;
	st.global.u32 	[%rd12], %r41;
	st.global.u32 	[%rd12+4], %r41;
	st.global.u32 	[%rd12+8], %r41;
	st.global.u32 	[%rd12+12], %r41;
	st.global.u32 	[%rd12+16], %r41;
	st.global.u32 	[%rd12+20], %r41;
	st.global.u32 	[%rd12+24], %r41;
	st.global.u32 	[%rd12+28], %r41;
	add.s32 	%r61, %r61, 8;
	setp.ne.s32 	%p4, %r61, %r63;
	@%p4 bra 	$L__BB1_4;
$L__BB1_5:
	setp.eq.s32 	%p5, %r3, 0;
	@%p5 bra 	$L__BB1_13;
	and.b32  	%r8, %r65, 3;
	setp.lt.u32 	%p6, %r3, 4;
	@%p6 bra 	$L__BB1_8;
	add.s32 	%r42, %r63, %r2;
	mul.wide.s32 	%rd13, %r42, 4;
	add.s64 	%rd14, %rd2, %rd13;
	mov.b32 	%r43, 0;
	st.global.u32 	[%rd14], %r43;
	st.global.u32 	[%rd14+4], %r43;
	st.global.u32 	[%rd14+8], %r43;
	st.global.u32 	[%rd14+12], %r43;
	add.s32 	%r63, %r63, 4;
$L__BB1_8:
	setp.eq.s32 	%p7, %r8, 0;
	@%p7 bra 	$L__BB1_13;
	setp.eq.s32 	%p8, %r8, 1;
	@%p8 bra 	$L__BB1_11;
	add.s32 	%r44, %r63, %r2;
	mul.wide.s32 	%rd15, %r44, 4;
	add.s64 	%rd16, %rd2, %rd15;
	mov.b32 	%r45, 0;
	st.global.u32 	[%rd16], %r45;
	st.global.u32 	[%rd16+4], %r45;
	add.s32 	%r63, %r63, 2;
$L__BB1_11:
	and.b32  	%r46, %r65, 1;
	setp.eq.b32 	%p9, %r46, 1;
	not.pred 	%p10, %p9;
	@%p10 bra 	$L__BB1_13;
	add.s32 	%r47, %r63, %r2;
	mul.wide.s32 	%rd17, %r47, 4;
	add.s64 	%rd18, %rd2, %rd17;
	mov.b32 	%r48, 0;
	st.global.u32 	[%rd18], %r48;
$L__BB1_13:
	add.s32 	%r49, %r65, -1;
	mad.lo.s32 	%r50, %r49, %r33, %r1;
	cvt.rn.f32.s32 	%f17, %r33;
	rcp.rn.f32 	%f18, %f17;
	mul.wide.s32 	%rd19, %r50, 4;
	add.s64 	%rd20, %rd2, %rd19;
	st.global.f32 	[%rd20], %f18;
	setp.lt.s32 	%p11, %r65, 2;
	@%p11 bra 	$L__BB1_30;
	mul.lo.s32 	%r13, %r33, %r1;
	and.b32  	%r14, %r33, 15;
	and.b32  	%r15, %r33, 7;
	add.s32 	%r16, %r15, -1;
	and.b32  	%r17, %r33, 2147483632;
	and.b32  	%r18, %r33, 3;
	neg.s32 	%r19, %r17;
	add.s64 	%rd3, %rd1, 32;
	cvta.to.global.u64 	%rd4, %rd8;
	cvta.to.global.u64 	%rd5, %rd7;
$L__BB1_15:
	setp.lt.s32 	%p12, %r33, 1;
	add.s32 	%r21, %r65, -2;
	add.s32 	%r65, %r65, -1;
	mul.lo.s32 	%r23, %r65, %r33;
	mov.f32 	%f119, 0f00000000;
	@%p12 bra 	$L__BB1_29;
	setp.lt.u32 	%p13, %r33, 16;
	mul.wide.u32 	%rd21, %r21, 4;
	add.s64 	%rd22, %rd4, %rd21;
	ld.global.u32 	%r52, [%rd22+4];
	add.s32 	%r53, %r52, %r13;
	mul.wide.s32 	%rd23, %r53, 4;
	add.s64 	%rd24, %rd5, %rd23;
	ld.global.f32 	%f1, [%rd24];
	add.s32 	%r54, %r23, %r1;
	mul.wide.s32 	%rd25, %r54, 4;
	add.s64 	%rd26, %rd2, %rd25;
	ld.global.f32 	%f2, [%rd26];
	mov.f32 	%f119, 0f00000000;
	mov.b32 	%r69, 0;
	@%p13 bra 	$L__BB1_19;
	mov.f32 	%f119, 0f00000000;
	mov.u32 	%r66, %r13;
	mov.u32 	%r67, %r19;
$L__BB1_18:
	.pragma "nounroll";
	mul.wide.s32 	%rd27, %r66, 4;
	add.s64 	%rd28, %rd3, %rd27;
	ld.global.f32 	%f23, [%rd28+-32];
	mul.f32 	%f24, %f23, %f1;
	fma.rn.f32 	%f25, %f24, %f2, %f119;
	ld.global.f32 	%f26, [%rd28+-28];
	mul.f32 	%f27, %f26, %f1;
	fma.rn.f32 	%f28, %f27, %f2, %f25;
	ld.global.f32 	%f29, [%rd28+-24];
	mul.f32 	%f30, %f29, %f1;
	fma.rn.f32 	%f31, %f30, %f2, %f28;
	ld.global.f32 	%f32, [%rd28+-20];
	mul.f32 	%f33, %f32, %f1;
	fma.rn.f32 	%f34, %f33, %f2, %f31;
	ld.global.f32 	%f35, [%rd28+-16];
	mul.f32 	%f36, %f35, %f1;
	fma.rn.f32 	%f37, %f36, %f2, %f34;
	ld.global.f32 	%f38, [%rd28+-12];
	mul.f32 	%f39, %f38, %f1;
	fma.rn.f32 	%f40, %f39, %f2, %f37;
	ld.global.f32 	%f41, [%rd28+-8];
	mul.f32 	%f42, %f41, %f1;
	fma.rn.f32 	%f43, %f42, %f2, %f40;
	ld.global.f32 	%f44, [%rd28+-4];
	mul.f32 	%f45, %f44, %f1;
	fma.rn.f32 	%f46, %f45, %f2, %f43;
	ld.global.f32 	%f47, [%rd28];
	mul.f32 	%f48, %f47, %f1;
	fma.rn.f32 	%f49, %f48, %f2, %f46;
	ld.global.f32 	%f50, [%rd28+4];
	mul.f32 	%f51, %f50, %f1;
	fma.rn.f32 	%f52, %f51, %f2, %f49;
	ld.global.f32 	%f53, [%rd28+8];
	mul.f32 	%f54, %f53, %f1;
	fma.rn.f32 	%f55, %f54, %f2, %f52;
	ld.global.f32 	%f56, [%rd28+12];
	mul.f32 	%f57, %f56, %f1;
	fma.rn.f32 	%f58, %f57, %f2, %f55;
	ld.global.f32 	%f59, [%rd28+16];
	mul.f32 	%f60, %f59, %f1;
	fma.rn.f32 	%f61, %f60, %f2, %f58;
	ld.global.f32 	%f62, [%rd28+20];
	mul.f32 	%f63, %f62, %f1;
	fma.rn.f32 	%f64, %f63, %f2, %f61;
	ld.global.f32 	%f65, [%rd28+24];
	mul.f32 	%f66, %f65, %f1;
	fma.rn.f32 	%f67, %f66, %f2, %f64;
	ld.global.f32 	%f68, [%rd28+28];
	mul.f32 	%f69, %f68, %f1;
	fma.rn.f32 	%f119, %f69, %f2, %f67;
	add.s32 	%r67, %r67, 16;
	add.s32 	%r66, %r66, 16;
	setp.ne.s32 	%p14, %r67, 0;
	mov.u32 	%r69, %r17;
	@%p14 bra 	$L__BB1_18;
$L__BB1_19:
	setp.eq.s32 	%p15, %r14, 0;
	@%p15 bra 	$L__BB1_29;
	add.s32 	%r55, %r14, -1;
	setp.lt.u32 	%p16, %r55, 7;
	@%p16 bra 	$L__BB1_22;
	add.s32 	%r56, %r69, %r13;
	mul.wide.s32 	%rd29, %r56, 4;
	add.s64 	%rd30, %rd1, %rd29;
	ld.global.f32 	%f71, [%rd30];
	mul.f32 	%f72, %f71, %f1;
	fma.rn.f32 	%f73, %f72, %f2, %f119;
	ld.global.f32 	%f74, [%rd30+4];
	mul.f32 	%f75, %f74, %f1;
	fma.rn.f32 	%f76, %f75, %f2, %f73;
	ld.global.f32 	%f77, [%rd30+8];
	mul.f32 	%f78, %f77, %f1;
	fma.rn.f32 	%f79, %f78, %f2, %f76;
	ld.global.f32 	%f80, [%rd30+12];
	mul.f32 	%f81, %f80, %f1;
	fma.rn.f32 	%f82, %f81, %f2, %f79;
	ld.global.f32 	%f83, [%rd30+16];
	mul.f32 	%f84, %f83, %f1;
	fma.rn.f32 	%f85, %f84, %f2, %f82;
	ld.global.f32 	%f86, [%rd30+20];
	mul.f32 	%f87, %f86, %f1;
	fma.rn.f32 	%f88, %f87, %f2, %f85;
	ld.global.f32 	%f89, [%rd30+24];
	mul.f32 	%f90, %f89, %f1;
	fma.rn.f32 	%f91, %f90, %f2, %f88;
	ld.global.f32 	%f92, [%rd30+28];
	mul.f32 	%f93, %f92, %f1;
	fma.rn.f32 	%f119, %f93, %f2, %f91;
	add.s32 	%r69, %r69, 8;
$L__BB1_22:
	setp.eq.s32 	%p17, %r15, 0;
	@%p17 bra 	$L__BB1_29;
	setp.lt.u32 	%p18, %r16, 3;
	@%p18 bra 	$L__BB1_25;
	add.s32 	%r57, %r69, %r13;
	mul.wide.s32 	%rd31, %r57, 4;
	add.s64 	%rd32, %rd1, %rd31;
	ld.global.f32 	%f95, [%rd32];
	mul.f32 	%f96, %f95, %f1;
	fma.rn.f32 	%f97, %f96, %f2, %f119;
	ld.global.f32 	%f98, [%rd32+4];
	mul.f32 	%f99, %f98, %f1;
	fma.rn.f32 	%f100, %f99, %f2, %f97;
	ld.global.f32 	%f101, [%rd32+8];
	mul.f32 	%f102, %f101, %f1;
	fma.rn.f32 	%f103, %f102, %f2, %f100;
	ld.global.f32 	%f104, [%rd32+12];
	mul.f32 	%f105, %f104, %f1;
	fma.rn.f32 	%f119, %f105, %f2, %f103;
	add.s32 	%r69, %r69, 4;
$L__BB1_25:
	setp.eq.s32 	%p19, %r18, 0;
	@%p19 bra 	$L__BB1_29;
	setp.eq.s32 	%p20, %r18, 1;
	add.s32 	%r58, %r69, %r13;
	mul.wide.s32 	%rd33, %r58, 4;
	add.s64 	%rd6, %rd1, %rd33;
	ld.global.f32 	%f106, [%rd6];
	mul.f32 	%f107, %f106, %f1;
	fma.rn.f32 	%f119, %f107, %f2, %f119;
	@%p20 bra 	$L__BB1_29;
	setp.eq.s32 	%p21, %r18, 2;
	ld.global.f32 	%f108, [%rd6+4];
	mul.f32 	%f109, %f108, %f1;
	fma.rn.f32 	%f119, %f109, %f2, %f119;
	@%p21 bra 	$L__BB1_29;
	ld.global.f32 	%f110, [%rd6+8];
	mul.f32 	%f111, %f110, %f1;
	fma.rn.f32 	%f119, %f111, %f2, %f119;
$L__BB1_29:
	sub.s32 	%r59, %r23, %r33;
	add.s32 	%r60, %r59, %r1;
	mul.wide.s32 	%rd34, %r60, 4;
	add.s64 	%rd35, %rd2, %rd34;
	st.global.f32 	[%rd35], %f119;
	bar.sync 	0;
	bar.sync 	0;
	setp.ne.s32 	%p22, %r21, 0;
	@%p22 bra 	$L__BB1_15;
$L__BB1_30:
	bar.sync 	0;
$L__BB1_31:
	ret;

}


// ===== COMPILED SASS (sm_100) =====

	.target	sm_100

	.elftype	@"ET_EXEC"


//--------------------- .note.nv.tkinfo           --------------------------
	.section	.note.nv.tkinfo,"",@"SHT_NOTE"
	.sectionflags	@"SHF_NOTE_NV_TKINFO"
	.tkinfo
        /*0018*/ 	.word	0x00000002
        /*0030*/ 	.string	""
        /*0030*/ 	.string	"ptxas"
        /*0030*/ 	.string	"Cuda compilation tools, release 13.0, V13.0.88"
        /*0030*/ 	.string	"Build cuda_13.0.r13.0/compiler.36424714_0"
        /*0030*/ 	.string	"-arch sm_100 -m 64 "



//--------------------- .note.nv.cuinfo           --------------------------
	.section	.note.nv.cuinfo,"",@"SHT_NOTE"
	.sectionflags	@"SHF_NOTE_NV_CUINFO"
        /*0018*/ 	.short	0x0002
        /*001a*/ 	.short	0x0064
        /*001c*/ 	.short	0x0082
	.zero		2


//--------------------- .nv.info                  --------------------------
	.section	.nv.info,"",@"SHT_CUDA_INFO"
	.align	4


	//----- nvinfo : EIATTR_REGCOUNT
	.align		4
        /*0000*/ 	.byte	0x04, 0x2f
        /*0002*/ 	.short	(.L_15 - .L_14)
	.align		4
.L_14:
        /*0004*/ 	.word	index@(_Z10alpha_normPfiiiS_S_S_Pi)
        /*0008*/ 	.word	0x00000024


	//----- nvinfo : EIATTR_FRAME_SIZE
	.align		4
.L_15:
        /*000c*/ 	.byte	0x04, 0x11
        /*000e*/ 	.short	(.L_17 - .L_16)
	.align		4
.L_16:
        /*0010*/ 	.word	index@($__internal_1_$__cuda_sm3x_div_rn_noftz_f32_slowpath)
        /*0014*/ 	.word	0x00000040


	//----- nvinfo : EIATTR_FRAME_SIZE
	.align		4
.L_17:
        /*0018*/ 	.byte	0x04, 0x11
        /*001a*/ 	.short	(.L_19 - .L_18)
	.align		4
.L_18:
        /*001c*/ 	.word	index@(_Z10alpha_normPfiiiS_S_S_Pi)
        /*0020*/ 	.word	0x00000040


	//----- nvinfo : EIATTR_REGCOUNT
	.align		4
.L_19:
        /*0024*/ 	.byte	0x04, 0x2f
        /*0026*/ 	.short	(.L_21 - .L_20)
	.align		4
.L_20:
        /*0028*/ 	.word	index@(_Z9beta_normPfiiiS_S_S_Pi)
        /*002c*/ 	.word	0x00000020


	//----- nvinfo : EIATTR_FRAME_SIZE
	.align		4
.L_21:
        /*0030*/ 	.byte	0x04, 0x11
        /*0032*/ 	.short	(.L_23 - .L_22)
	.align		4
.L_22:
        /*0034*/ 	.word	index@($__internal_0_$__cuda_sm20_rcp_rn_f32_slowpath)
        /*0038*/ 	.word	0x00000000


	//----- nvinfo : EIATTR_FRAME_SIZE
	.align		4
.L_23:
        /*003c*/ 	.byte	0x04, 0x11
        /*003e*/ 	.short	(.L_25 - .L_24)
	.align		4
.L_24:
        /*0040*/ 	.word	index@(_Z9beta_normPfiiiS_S_S_Pi)
        /*0044*/ 	.word	0x00000000


	//----- nvinfo : EIATTR_MIN_STACK_SIZE
	.align		4
.L_25:
        /*0048*/ 	.byte	0x04, 0x12
        /*004a*/ 	.short	(.L_27 - .L_26)
	.align		4
.L_26:
        /*004c*/ 	.word	index@(_Z9beta_normPfiiiS_S_S_Pi)
        /*0050*/ 	.word	0x00000000


	//----- nvinfo : EIATTR_MIN_STACK_SIZE
	.align		4
.L_27:
        /*0054*/ 	.byte	0x04, 0x12
        /*0056*/ 	.short	(.L_29 - .L_28)
	.align		4
.L_28:
        /*0058*/ 	.word	index@(_Z10alpha_normPfiiiS_S_S_Pi)
        /*005c*/ 	.word	0x00000040
.L_29:


//--------------------- .nv.compat                --------------------------
	.section	.nv.compat,"",@"SHT_CUDA_COMPAT_INFO"
	.align	4
        /*0000*/ 	.byte	0x02, 0x09, 0x00, 0x00, 0x02, 0x02, 0x01, 0x00, 0x02, 0x05, 0x05, 0x00, 0x03, 0x07, 0x01, 0x01
        /*0010*/ 	.byte	0x02, 0x03, 0x00, 0x00, 0x02, 0x06, 0x01, 0x00, 0x04, 0x0b, 0x08, 0x00, 0x01, 0x00, 0x00, 0x00
        /*0020*/ 	.byte	0x00, 0x00, 0x00, 0x00


//--------------------- .nv.info._Z9beta_normPfiiiS_S_S_Pi --------------------------
	.section	.nv.info._Z9beta_normPfiiiS_S_S_Pi,"",@"SHT_CUDA_INFO"
	.sectionflags	@""
	.align	4


	//----- nvinfo : EIATTR_CUDA_API_VERSION
	.align		4
        /*0000*/ 	.byte	0x04, 0x37
        /*0002*/ 	.short	(.L_31 - .L_30)
.L_30:
        /*0004*/ 	.word	0x00000082


	//----- nvinfo : EIATTR_KPARAM_INFO
	.align		4
.L_31:
        /*0008*/ 	.byte	0x04, 0x17
        /*000a*/ 	.short	(.L_33 - .L_32)
.L_32:
        /*000c*/ 	.word	0x00000000
        /*0010*/ 	.short	0x0007
        /*0012*/ 	.short	0x0030
        /*0014*/ 	.byte	0x00, 0xf5, 0x21, 0x00


	//----- nvinfo : EIATTR_KPARAM_INFO
	.align		4
.L_33:
        /*0018*/ 	.byte	0x04, 0x17
        /*001a*/ 	.short	(.L_35 - .L_34)
.L_34:
        /*001c*/ 	.word	0x00000000
        /*0020*/ 	.short	0x0006
        /*0022*/ 	.short	0x0028
        /*0024*/ 	.byte	0x00, 0xf5, 0x21, 0x00


	//----- nvinfo : EIATTR_KPARAM_INFO
	.align		4
.L_35:
        /*0028*/ 	.byte	0x04, 0x17
        /*002a*/ 	.short	(.L_37 - .L_36)
.L_36:
        /*002c*/ 	.word	0x00000000
        /*0030*/ 	.short	0x0005
        /*0032*/ 	.short	0x0020
        /*0034*/ 	.byte	0x00, 0xf5, 0x21, 0x00


	//----- nvinfo : EIATTR_KPARAM_INFO
	.align		4
.L_37:
        /*0038*/ 	.byte	0x04, 0x17
        /*003a*/ 	.short	(.L_39 - .L_38)
.L_38:
        /*003c*/ 	.word	0x00000000
        /*0040*/ 	.short	0x0004
        /*0042*/ 	.short	0x0018
        /*0044*/ 	.byte	0x00, 0xf5, 0x21, 0x00


	//----- nvinfo : EIATTR_KPARAM_INFO
	.align		4
.L_39:
        /*0048*/ 	.byte	0x04, 0x17
        /*004a*/ 	.short	(.L_41 - .L_40)
.L_40:
        /*004c*/ 	.word	0x00000000
        /*0050*/ 	.short	0x0003
        /*0052*/ 	.short	0x0010
        /*0054*/ 	.byte	0x00, 0xf0, 0x11, 0x00


	//----- nvinfo : EIATTR_KPARAM_INFO
	.align		4
.L_41:
        /*0058*/ 	.byte	0x04, 0x17
        /*005a*/ 	.short	(.L_43 - .L_42)
.L_42:
        /*005c*/ 	.word	0x00000000
        /*0060*/ 	.short	0x0002
        /*0062*/ 	.short	0x000c
        /*0064*/ 	.byte	0x00, 0xf0, 0x11, 0x00


	//----- nvinfo : EIATTR_KPARAM_INFO
	.align		4
.L_43:
        /*0068*/ 	.byte	0x04, 0x17
        /*006a*/ 	.short	(.L_45 - .L_44)
.L_44:
        /*006c*/ 	.word	0x00000000
        /*0070*/ 	.short	0x0001
        /*0072*/ 	.short	0x0008
        /*0074*/ 	.byte	0x00, 0xf0, 0x11, 0x00


	//----- nvinfo : EIATTR_KPARAM_INFO
	.align		4
.L_45:
        /*0078*/ 	.byte	0x04, 0x17
        /*007a*/ 	.short	(.L_47 - .L_46)
.L_46:
        /*007c*/ 	.word	0x00000000
        /*0080*/ 	.short	0x0000
        /*0082*/ 	.short	0x0000
        /*0084*/ 	.byte	0x00, 0xf5, 0x21, 0x00


	//----- nvinfo : EIATTR_SPARSE_MMA_MASK
	.align		4
.L_47:
        /*0088*/ 	.byte	0x03, 0x50
        /*008a*/ 	.short	0x0000


	//----- nvinfo : EIATTR_MAXREG_COUNT
	.align		4
        /*008c*/ 	.byte	0x03, 0x1b
        /*008e*/ 	.short	0x00ff


	//----- nvinfo : EIATTR_NUM_BARRIERS
	.align		4
        /*0090*/ 	.byte	0x02, 0x4c
        /*0092*/ 	.byte	0x01
	.zero		1


	//----- nvinfo : EIATTR_MERCURY_ISA_VERSION
	.align		4
        /*0094*/ 	.byte	0x03, 0x5f
        /*0096*/ 	.short	0x0101


	//----- nvinfo : EIATTR_VRC_CTA_INIT_COUNT
	.align		4
        /*0098*/ 	.byte	0x02, 0x4a
	.zero		1
	.zero		1


	//----- nvinfo : EIATTR_EXIT_INSTR_OFFSETS
	.align		4
        /*009c*/ 	.byte	0x04, 0x1c
        /*009e*/ 	.short	(.L_49 - .L_48)


	//   ....[0]....
.L_48:
        /*00a0*/ 	.word	0x00000090


	//   ....[1]....
        /*00a4*/ 	.word	0x00000ff0


	//----- nvinfo : EIATTR_CRS_STACK_SIZE
	.align		4
.L_49:
        /*00a8*/ 	.byte	0x04, 0x1e
        /*00aa*/ 	.short	(.L_51 - .L_50)
.L_50:
        /*00ac*/ 	.word	0x00000000


	//----- nvinfo : EIATTR_CBANK_PARAM_SIZE
	.align		4
.L_51:
        /*00b0*/ 	.byte	0x03, 0x19
        /*00b2*/ 	.short	0x0038


	//----- nvinfo : EIATTR_PARAM_CBANK
	.align		4
        /*00b4*/ 	.byte	0x04, 0x0a
        /*00b6*/ 	.short	(.L_53 - .L_52)
	.align		4
.L_52:
        /*00b8*/ 	.word	index@(.nv.constant0._Z9beta_normPfiiiS_S_S_Pi)
        /*00bc*/ 	.short	0x0380
        /*00be*/ 	.short	0x0038


	//----- nvinfo : EIATTR_SW_WAR
	.align		4
.L_53:
        /*00c0*/ 	.byte	0x04, 0x36
        /*00c2*/ 	.short	(.L_55 - .L_54)
.L_54:
        /*00c4*/ 	.word	0x00000008
.L_55:


//--------------------- .nv.info._Z10alpha_normPfiiiS_S_S_Pi --------------------------
	.section	.nv.info._Z10alpha_normPfiiiS_S_S_Pi,"",@"SHT_CUDA_INFO"
	.sectionflags	@""
	.align	4


	//----- nvinfo : EIATTR_CUDA_API_VERSION
	.align		4
        /*0000*/ 	.byte	0x04, 0x37
        /*0002*/ 	.short	(.L_57 - .L_56)
.L_56:
        /*0004*/ 	.word	0x00000082


	//----- nvinfo : EIATTR_KPARAM_INFO
	.align		4
.L_57:
        /*0008*/ 	.byte	0x04, 0x17
        /*000a*/ 	.short	(.L_59 - .L_58)
.L_58:
        /*000c*/ 	.word	0x00000000
        /*0010*/ 	.short	0x0007
        /*0012*/ 	.short	0x0030
        /*0014*/ 	.byte	0x00, 0xf5, 0x21, 0x00


	//----- nvinfo : EIATTR_KPARAM_INFO
	.align		4
.L_59:
        /*0018*/ 	.byte	0x04, 0x17
        /*001a*/ 	.short	(.L_61 - .L_60)
.L_60:
        /*001c*/ 	.word	0x00000000
        /*0020*/ 	.short	0x0006
        /*0022*/ 	.short	0x0028
        /*0024*/ 	.byte	0x00, 0xf5, 0x21, 0x00


	//----- nvinfo : EIATTR_KPARAM_INFO
	.align		4
.L_61:
        /*0028*/ 	.byte	0x04, 0x17
        /*002a*/ 	.short	(.L_63 - .L_62)
.L_62:
        /*002c*/ 	.word	0x00000000
        /*0030*/ 	.short	0x0005
        /*0032*/ 	.short	0x0020
        /*0034*/ 	.byte	0x00, 0xf5, 0x21, 0x00


	//----- nvinfo : EIATTR_KPARAM_INFO
	.align		4
.L_63:
        /*0038*/ 	.byte	0x04, 0x17
        /*003a*/ 	.short	(.L_65 - .L_64)
.L_64:
        /*003c*/ 	.word	0x00000000
        /*0040*/ 	.short	0x0004
        /*0042*/ 	.short	0x0018
        /*0044*/ 	.byte	0x00, 0xf5, 0x21, 0x00


	//----- nvinfo : EIATTR_KPARAM_INFO
	.align		4
.L_65:
        /*0048*/ 	.byte	0x04, 0x17
        /*004a*/ 	.short	(.L_67 - .L_66)
.L_66:
        /*004c*/ 	.word	0x00000000
        /*0050*/ 	.short	0x0003
        /*0052*/ 	.short	0x0010
        /*0054*/ 	.byte	0x00, 0xf0, 0x11, 0x00


	//----- nvinfo : EIATTR_KPARAM_INFO
	.align		4
.L_67:
        /*0058*/ 	.byte	0x04, 0x17
        /*005a*/ 	.short	(.L_69 - .L_68)
.L_68:
        /*005c*/ 	.word	0x00000000
        /*0060*/ 	.short	0x0002
        /*0062*/ 	.short	0x000c
        /*0064*/ 	.byte	0x00, 0xf0, 0x11, 0x00


	//----- nvinfo : EIATTR_KPARAM_INFO
	.align		4
.L_69:
        /*0068*/ 	.byte	0x04, 0x17
        /*006a*/ 	.short	(.L_71 - .L_70)
.L_70:
        /*006c*/ 	.word	0x00000000
        /*0070*/ 	.short	0x0001
        /*0072*/ 	.short	0x0008
        /*0074*/ 	.byte	0x00, 0xf0, 0x11, 0x00


	//----- nvinfo : EIATTR_KPARAM_INFO
	.align		4
.L_71:
        /*0078*/ 	.byte	0x04, 0x17
        /*007a*/ 	.short	(.L_73 - .L_72)
.L_72:
        /*007c*/ 	.word	0x00000000
        /*0080*/ 	.short	0x0000
        /*0082*/ 	.short	0x0000
        /*0084*/ 	.byte	0x00, 0xf5, 0x21, 0x00


	//----- nvinfo : EIATTR_SPARSE_MMA_MASK
	.align		4
.L_73:
        /*0088*/ 	.byte	0x03, 0x50
        /*008a*/ 	.short	0x0000


	//----- nvinfo : EIATTR_MAXREG_COUNT
	.align		4
        /*008c*/ 	.byte	0x03, 0x1b
        /*008e*/ 	.short	0x00ff


	//----- nvinfo : EIATTR_NUM_BARRIERS
	.align		4
        /*0090*/ 	.byte	0x02, 0x4c
        /*0092*/ 	.byte	0x01
	.zero		1


	//----- nvinfo : EIATTR_EXTERNS
	.align		4
        /*0094*/ 	.byte	0x04, 0x0f
        /*0096*/ 	.short	(.L_75 - .L_74)


	//   ....[0]....
	.align		4
.L_74:
        /*0098*/ 	.word	index@(vprintf)


	//----- nvinfo : EIATTR_MERCURY_ISA_VERSION
	.align		4
.L_75:
        /*009c*/ 	.byte	0x03, 0x5f
        /*009e*/ 	.short	0x0101


	//----- nvinfo : EIATTR_VRC_CTA_INIT_COUNT
	.align		4
        /*00a0*/ 	.byte	0x02, 0x4a
	.zero		1
	.zero		1


	//----- nvinfo : EIATTR_SYSCALL_OFFSETS
	.align		4
        /*00a4*/ 	.byte	0x04, 0x46
        /*00a6*/ 	.short	(.L_77 - .L_76)


	//   ....[0]....
.L_76:
        /*00a8*/ 	.word	0x00000200


	//   ....[1]....
        /*00ac*/ 	.word	0x000002f0


	//   ....[2]....
        /*00b0*/ 	.word	0x000004f0


	//   ....[3]....
        /*00b4*/ 	.word	0x00000620


	//   ....[4]....
        /*00b8*/ 	.word	0x00000740


	//   ....[5]....
        /*00bc*/ 	.word	0x00000870


	//   ....[6]....
        /*00c0*/ 	.word	0x00000980


	//   ....[7]....
        /*00c4*/ 	.word	0x00000ac0


	//   ....[8]....
        /*00c8*/ 	.word	0x00000ba0


	//   ....[9]....
        /*00cc*/ 	.word	0x00000db0


	//   ....[10]....
        /*00d0*/ 	.word	0x00000e40


	//   ....[11]....
        /*00d4*/ 	.word	0x00000fb0


	//   ....[12]....
        /*00d8*/ 	.word	0x000011b0


	//   ....[13]....
        /*00dc*/ 	.word	0x000012e0


	//   ....[14]....
        /*00e0*/ 	.word	0x00001400


	//   ....[15]....
        /*00e4*/ 	.word	0x00001520


	//   ....[16]....
        /*00e8*/ 	.word	0x00001640


	//   ....[17]....
        /*00ec*/ 	.word	0x00001760


	//   ....[18]....
        /*00f0*/ 	.word	0x00001880


	//   ....[19]....
        /*00f4*/ 	.word	0x000019a0


	//   ....[20]....
        /*00f8*/ 	.word	0x00001bb0


	//   ....[21]....
        /*00fc*/ 	.word	0x00001d50


	//   ....[22]....
        /*0100*/ 	.word	0x00001e70


	//   ....[23]....
        /*0104*/ 	.word	0x00001f90


	//   ....[24]....
        /*0108*/ 	.word	0x00002130


	//   ....[25]....
        /*010c*/ 	.word	0x000022a0


	//   ....[26]....
        /*0110*/ 	.word	0x00002410


	//   ....[27]....
        /*0114*/ 	.word	0x000026a0


	//   ....[28]....
        /*0118*/ 	.word	0x000027e0


	//   ....[29]....
        /*011c*/ 	.word	0x000028f0


	//   ....[30]....
        /*0120*/ 	.word	0x00002a10


	//   ....[31]....
        /*0124*/ 	.word	0x00002b20


	//   ....[32]....
        /*0128*/ 	.word	0x00002c60


	//   ....[33]....
        /*012c*/ 	.word	0x00002e80


	//----- nvinfo : EIATTR_EXIT_INSTR_OFFSETS
	.align		4
.L_77:
        /*0130*/ 	.byte	0x04, 0x1c
        /*0132*/ 	.short	(.L_79 - .L_78)


	//   ....[0]....
.L_78:
        /*0134*/ 	.word	0x000000c0


	//   ....[1]....
        /*0138*/ 	.word	0x00002eb0


	//----- nvinfo : EIATTR_CRS_STACK_SIZE
	.align		4
.L_79:
        /*013c*/ 	.byte	0x04, 0x1e
        /*013e*/ 	.short	(.L_81 - .L_80)
.L_80:
        /*0140*/ 	.word	0x00000000


	//----- nvinfo : EIATTR_CBANK_PARAM_SIZE
	.align		4
.L_81:
        /*0144*/ 	.byte	0x03, 0x19
        /*0146*/ 	.short	0x0038


	//----- nvinfo : EIATTR_PARAM_CBANK
	.align		4
        /*0148*/ 	.byte	0x04, 0x0a
        /*014a*/ 	.short	(.L_83 - .L_82)
	.align		4
.L_82:
        /*014c*/ 	.word	index@(.nv.constant0._Z10alpha_normPfiiiS_S_S_Pi)
        /*0150*/ 	.short	0x0380
        /*0152*/ 	.short	0x0038


	//----- nvinfo : EIATTR_SW_WAR
	.align		4
.L_83:
        /*0154*/ 	.byte	0x04, 0x36
        /*0156*/ 	.short	(.L_85 - .L_84)
.L_84:
        /*0158*/ 	.word	0x00000008
.L_85:


//--------------------- .nv.callgraph             --------------------------
	.section	.nv.callgraph,"",@"SHT_CUDA_CALLGRAPH"
	.align	4
	.sectionentsize	8
	.align		4
        /*0000*/ 	.word	0x00000000
	.align		4
        /*0004*/ 	.word	0xffffffff
	.align		4
        /*0008*/ 	.word	index@(_Z10alpha_normPfiiiS_S_S_Pi)
	.align		4
        /*000c*/ 	.word	index@(vprintf)
	.align		4
        /*0010*/ 	.word	0x00000000
	.align		4
        /*0014*/ 	.word	0xfffffffe
	.align		4
        /*0018*/ 	.word	0x00000000
	.align		4
        /*001c*/ 	.word	0xfffffffd
	.align		4
        /*0020*/ 	.word	0x00000000
	.align		4
        /*0024*/ 	.word	0xfffffffc


//--------------------- .nv.constant4             --------------------------
	.section	.nv.constant4,"a",@progbits
	.align	8
	.align		8
.nv.constant4:
        /*0000*/ 	.dword	$str
	.align		8
        /*0008*/ 	.dword	$str$1
	.align		8
        /*0010*/ 	.dword	$str$2
	.align		8
        /*0018*/ 	.dword	$str$3
	.align		8
        /*0020*/ 	.dword	$str$4
	.align		8
        /*0028*/ 	.dword	$str$5
	.align		8
        /*0030*/ 	.dword	$str$6
	.align		8
        /*0038*/ 	.dword	$str$7
	.align		8
        /*0040*/ 	.dword	$str$8
	.align		8
        /*0048*/ 	.dword	$str$9
	.align		8
        /*0050*/ 	.dword	$str$10
	.align		8
        /*0058*/ 	.dword	$str$11
	.align		8
        /*0060*/ 	.dword	$str$12
	.align		8
        /*0068*/ 	.dword	$str$13
	.align		8
        /*0070*/ 	.dword	vprintf


//--------------------- .text._Z9beta_normPfiiiS_S_S_Pi --------------------------
	.section	.text._Z9beta_normPfiiiS_S_S_Pi,"ax",@progbits
	.align	128
        .global         _Z9beta_normPfiiiS_S_S_Pi
        .type           _Z9beta_normPfiiiS_S_S_Pi,@function
        .size           _Z9beta_normPfiiiS_S_S_Pi,(.L_x_79 - _Z9beta_normPfiiiS_S_S_Pi)
        .other          _Z9beta_normPfiiiS_S_S_Pi,@"STO_CUDA_ENTRY STV_DEFAULT"
_Z9beta_normPfiiiS_S_S_Pi:
.text._Z9beta_normPfiiiS_S_S_Pi:
[----:B------:R-:W-:Y:S01]  /*0000*/  LDC R1, c[0x0][0x37c] ;  /* 0x0000df00ff017b82 */ /* 0x000fe20000000800 */
[----:B------:R-:W0:Y:S07]  /*0010*/  S2R R3, SR_TID.X ;  /* 0x0000000000037919 */ /* 0x000e2e0000002100 */
[----:B------:R-:W0:Y:S01]  /*0020*/  S2UR UR4, SR_CTAID.X ;  /* 0x00000000000479c3 */ /* 0x000e220000002500 */
[----:B------:R-:W1:Y:S01]  /*0030*/  LDCU UR5, c[0x0][0x388] ;  /* 0x00007100ff0577ac */ /* 0x000e620008000800 */
[----:B------:R-:W2:Y:S06]  /*0040*/  LDCU UR6, c[0x0][0x390] ;  /* 0x00007200ff0677ac */ /* 0x000eac0008000800 */
[----:B------:R-:W0:Y:S01]  /*0050*/  LDC R0, c[0x0][0x360] ;  /* 0x0000d800ff007b82 */ /* 0x000e220000000800 */
[----:B--2---:R-:W-:Y:S01]  /*0060*/  MOV R2, UR6 ;  /* 0x0000000600027c02 */ /* 0x004fe20008000f00 */
[----:B0-----:R-:W-:-:S05]  /*0070*/  IMAD R0, R0, UR4, R3 ;  /* 0x0000000400007c24 */ /* 0x001fca000f8e0203 */
[----:B-1----:R-:W-:-:S13]  /*0080*/  ISETP.GE.AND P0, PT, R0, UR5, PT ;  /* 0x0000000500007c0c */ /* 0x002fda000bf06270 */
[----:B------:R-:W-:Y:S05]  /*0090*/  @P0 EXIT ;  /* 0x000000000000094d */ /* 0x000fea0003800000 */
[----:B------:R-:W0:Y:S01]  /*00a0*/  LDC R3, c[0x0][0x390] ;  /* 0x0000e400ff037b82 */ /* 0x000e220000000800 */
[----:B------:R-:W1:Y:S01]  /*00b0*/  LDCU.64 UR6, c[0x0][0x358] ;  /* 0x00006b00ff0677ac */ /* 0x000e620008000a00 */
[----:B0-----:R-:W-:-:S13]  /*00c0*/  ISETP.GE.AND P0, PT, R3, 0x1, PT ;  /* 0x000000010300780c */ /* 0x001fda0003f06270 */
[----:B-1----:R-:W-:Y:S05]  /*00d0*/  @!P0 BRA `(.L_x_0) ;  /* 0x0000000000c08947 */ /* 0x002fea0003800000 */
[C---:B------:R-:W-:Y:S01]  /*00e0*/  ISETP.GE.U32.AND P0, PT, R3.reuse, 0x8, PT ;  /* 0x000000080300780c */ /* 0x040fe20003f06070 */
[----:B------:R-:W-:Y:S01]  /*00f0*/  HFMA2 R10, -RZ, RZ, 0, 0 ;  /* 0x00000000ff0a7431 */ /* 0x000fe200000001ff */
[----:B------:R-:W-:-:S04]  /*0100*/  LOP3.LUT R8, R3, 0x7, RZ, 0xc0, !PT ;  /* 0x0000000703087812 */ /* 0x000fc800078ec0ff */
[----:B------:R-:W-:-:S07]  /*0110*/  ISETP.NE.AND P1, PT, R8, RZ, PT ;  /* 0x000000ff0800720c */ /* 0x000fce0003f25270 */
[----:B------:R-:W-:Y:S06]  /*0120*/  @!P0 BRA `(.L_x_1) ;  /* 0x0000000000408947 */ /* 0x000fec0003800000 */
[----:B------:R-:W0:Y:S01]  /*0130*/  LDC.64 R6, c[0x0][0x380] ;  /* 0x0000e000ff067b82 */ /* 0x000e220000000a00 */
[----:B------:R-:W-:Y:S01]  /*0140*/  LOP3.LUT R10, R3, 0x7ffffff8, RZ, 0xc0, !PT ;  /* 0x7ffffff8030a7812 */ /* 0x000fe200078ec0ff */
[----:B------:R-:W-:-:S06]  /*0150*/  UMOV UR4, URZ ;  /* 0x000000ff00047c82 */ /* 0x000fcc0008000000 */
.L_x_2:
[----:B-1----:R-:W-:Y:S01]  /*0160*/  IMAD R5, R0, R3, UR4 ;  /* 0x0000000400057e24 */ /* 0x002fe2000f8e0203 */
[----:B------:R-:W-:-:S03]  /*0170*/  UIADD3 UR4, UPT, UPT, UR4, 0x8, URZ ;  /* 0x0000000804047890 */ /* 0x000fc6000fffe0ff */
[----:B0-----:R-:W-:-:S03]  /*0180*/  IMAD.WIDE R4, R5, 0x4, R6 ;  /* 0x0000000405047825 */ /* 0x001fc600078e0206 */
[----:B------:R-:W-:Y:S02]  /*0190*/  ISETP.NE.AND P0, PT, R10, UR4, PT ;  /* 0x000000040a007c0c */ /* 0x000fe4000bf05270 */
[----:B------:R1:W-:Y:S04]  /*01a0*/  STG.E desc[UR6][R4.64], RZ ;  /* 0x000000ff04007986 */ /* 0x0003e8000c101906 */
[----:B------:R1:W-:Y:S04]  /*01b0*/  STG.E desc[UR6][R4.64+0x4], RZ ;  /* 0x000004ff04007986 */ /* 0x0003e8000c101906 */
[----:B------:R1:W-:Y:S04]  /*01c0*/  STG.E desc[UR6][R4.64+0x8], RZ ;  /* 0x000008ff04007986 */ /* 0x0003e8000c101906 */
[----:B------:R1:W-:Y:S04]  /*01d0*/  STG.E desc[UR6][R4.64+0xc], RZ ;  /* 0x00000cff04007986 */ /* 0x0003e8000c101906 */
[----:B------:R1:W-:Y:S04]  /*01e0*/  STG.E desc[UR6][R4.64+0x10], RZ ;  /* 0x000010ff04007986 */ /* 0x0003e8000c101906 */
[----:B------:R1:W-:Y:S04]  /*01f0*/  STG.E desc[UR6][R4.64+0x14], RZ ;  /* 0x000014ff04007986 */ /* 0x0003e8000c101906 */
[----:B------:R1:W-:Y:S04]  /*0200*/  STG.E desc[UR6][R4.64+0x18], RZ ;  /* 0x000018ff04007986 */ /* 0x0003e8000c101906 */
[----:B------:R1:W-:Y:S01]  /*0210*/  STG.E desc[UR6][R4.64+0x1c], RZ ;  /* 0x00001cff04007986 */ /* 0x0003e2000c101906 */
[----:B------:R-:W-:Y:S05]  /*0220*/  @P0 BRA `(.L_x_2) ;  /* 0xfffffffc00cc0947 */ /* 0x000fea000383ffff */
.L_x_1:
[----:B------:R-:W-:Y:S05]  /*0230*/  @!P1 BRA `(.L_x_0) ;  /* 0x0000000000689947 */ /* 0x000fea0003800000 */
[----:B------:R-:W-:Y:S02]  /*0240*/  ISETP.GE.U32.AND P0, PT, R8, 0x4, PT ;  /* 0x000000040800780c */ /* 0x000fe40003f06070 */
[----:B------:R-:W-:-:S04]  /*0250*/  LOP3.LUT R6, R3, 0x3, RZ, 0xc0, !PT ;  /* 0x0000000303067812 */ /* 0x000fc800078ec0ff */
[----:B------:R-:W-:-:S07]  /*0260*/  ISETP.NE.AND P1, PT, R6, RZ, PT ;  /* 0x000000ff0600720c */ /* 0x000fce0003f25270 */
[----:B------:R-:W-:Y:S06]  /*0270*/  @!P0 BRA `(.L_x_3) ;  /* 0x0000000000208947 */ /* 0x000fec0003800000 */
[----:B-1----:R-:W0:Y:S01]  /*0280*/  LDC.64 R4, c[0x0][0x380] ;  /* 0x0000e000ff047b82 */ /* 0x002e220000000a00 */
[----:B------:R-:W-:Y:S01]  /*0290*/  IMAD R7, R0, R3, R10 ;  /* 0x0000000300077224 */ /* 0x000fe200078e020a */
[----:B------:R-:W-:-:S03]  /*02a0*/  IADD3 R10, PT, PT, R10, 0x4, RZ ;  /* 0x000000040a0a7810 */ /* 0x000fc60007ffe0ff */
[----:B0-----:R-:W-:-:S05]  /*02b0*/  IMAD.WIDE R4, R7, 0x4, R4 ;  /* 0x0000000407047825 */ /* 0x001fca00078e0204 */
[----:B------:R0:W-:Y:S04]  /*02c0*/  STG.E desc[UR6][R4.64], RZ ;  /* 0x000000ff04007986 */ /* 0x0001e8000c101906 */
[----:B------:R0:W-:Y:S04]  /*02d0*/  STG.E desc[UR6][R4.64+0x4], RZ ;  /* 0x000004ff04007986 */ /* 0x0001e8000c101906 */
[----:B------:R0:W-:Y:S04]  /*02e0*/  STG.E desc[UR6][R4.64+0x8], RZ ;  /* 0x000008ff04007986 */ /* 0x0001e8000c101906 */
[----:B------:R0:W-:Y:S02]  /*02f0*/  STG.E desc[UR6][R4.64+0xc], RZ ;  /* 0x00000cff04007986 */ /* 0x0001e4000c101906 */
.L_x_3:
[----:B------:R-:W-:Y:S05]  /*0300*/  @!P1 BRA `(.L_x_0) ;  /* 0x0000000000349947 */ /* 0x000fea0003800000 */
[----:B01----:R-:W-:Y:S02]  /*0310*/  LOP3.LUT R4, R3, 0x1, RZ, 0xc0, !PT ;  /* 0x0000000103047812 */ /* 0x003fe400078ec0ff */
[----:B------:R-:W-:Y:S02]  /*0320*/  ISETP.NE.AND P0, PT, R6, 0x1, PT ;  /* 0x000000010600780c */ /* 0x000fe40003f05270 */
[----:B------:R-:W-:-:S11]  /*0330*/  ISETP.NE.U32.AND P1, PT, R4, 0x1, PT ;  /* 0x000000010400780c */ /* 0x000fd60003f25070 */
[----:B------:R-:W0:Y:S01]  /*0340*/  @P0 LDC.64 R4, c[0x0][0x380] ;  /* 0x0000e000ff040b82 */ /* 0x000e220000000a00 */
[----:B------:R-:W-:Y:S01]  /*0350*/  @P0 IMAD R7, R0, R3, R10 ;  /* 0x0000000300070224 */ /* 0x000fe200078e020a */
[----:B------:R-:W-:-:S05]  /*0360*/  @P0 IADD3 R10, PT, PT, R10, 0x2, RZ ;  /* 0x000000020a0a0810 */ /* 0x000fca0007ffe0ff */
[----:B------:R-:W-:Y:S01]  /*0370*/  @!P1 IMAD R11, R0, R3, R10 ;  /* 0x00000003000b9224 */ /* 0x000fe200078e020a */
[----:B------:R-:W1:Y:S01]  /*0380*/  @!P1 LDC.64 R8, c[0x0][0x380] ;  /* 0x0000e000ff089b82 */ /* 0x000e620000000a00 */
[----:B0-----:R-:W-:-:S05]  /*0390*/  @P0 IMAD.WIDE R6, R7, 0x4, R4 ;  /* 0x0000000407060825 */ /* 0x001fca00078e0204 */
[----:B------:R2:W-:Y:S01]  /*03a0*/  @P0 STG.E desc[UR6][R6.64], RZ ;  /* 0x000000ff06000986 */ /* 0x0005e2000c101906 */
[----:B-1----:R-:W-:-:S03]  /*03b0*/  @!P1 IMAD.WIDE R4, R11, 0x4, R8 ;  /* 0x000000040b049825 */ /* 0x002fc600078e0208 */
[----:B------:R2:W-:Y:S04]  /*03c0*/  @P0 STG.E desc[UR6][R6.64+0x4], RZ ;  /* 0x000004ff06000986 */ /* 0x0005e8000c101906 */
[----:B------:R2:W-:Y:S02]  /*03d0*/  @!P1 STG.E desc[UR6][R4.64], RZ ;  /* 0x000000ff04009986 */ /* 0x0005e4000c101906 */
.L_x_0:
[----:B012---:R-:W-:Y:S02]  /*03e0*/  I2FP.F32.S32 R5, UR5 ;  /* 0x0000000500057c45 */ /* 0x007fe40008201400 */
[----:B------:R-:W-:Y:S02]  /*03f0*/  IADD3 R3, PT, PT, R3, -0x1, RZ ;  /* 0xffffffff03037810 */ /* 0x000fe40007ffe0ff */
[----:B------:R-:W-:-:S04]  /*0400*/  IADD3 R4, PT, PT, R5, 0x1800000, RZ ;  /* 0x0180000005047810 */ /* 0x000fc80007ffe0ff */
[----:B------:R-:W-:-:S04]  /*0410*/  LOP3.LUT R4, R4, 0x7f800000, RZ, 0xc0, !PT ;  /* 0x7f80000004047812 */ /* 0x000fc800078ec0ff */
[----:B------:R-:W-:Y:S01]  /*0420*/  ISETP.GT.U32.AND P0, PT, R4, 0x1ffffff, PT ;  /* 0x01ffffff0400780c */ /* 0x000fe20003f04070 */
[----:B------:R-:W-:-:S12]  /*0430*/  IMAD R4, R3, UR5, R0 ;  /* 0x0000000503047c24 */ /* 0x000fd8000f8e0200 */
[----:B------:R-:W-:Y:S05]  /*0440*/  @P0 BRA `(.L_x_4) ;  /* 0x0000000000100947 */ /* 0x000fea0003800000 */
[----:B------:R-:W-:-:S07]  /*0450*/  MOV R6, 0x470 ;  /* 0x0000047000067802 */ /* 0x000fce0000000f00 */
[----:B------:R-:W-:Y:S05]  /*0460*/  CALL.REL.NOINC `($__internal_0_$__cuda_sm20_rcp_rn_f32_slowpath) ;  /* 0x0000000800e47944 */ /* 0x000fea0003c00000 */
[----:B------:R-:W-:Y:S01]  /*0470*/  MOV R3, R5 ;  /* 0x0000000500037202 */ /* 0x000fe20000000f00 */
[----:B------:R-:W-:Y:S06]  /*0480*/  BRA `(.L_x_5) ;  /* 0x0000000000107947 */ /* 0x000fec0003800000 */
.L_x_4:
[----:B------:R-:W0:Y:S02]  /*0490*/  MUFU.RCP R6, R5 ;  /* 0x0000000500067308 */ /* 0x000e240000001000 */
[----:B0-----:R-:W-:-:S04]  /*04a0*/  FFMA R3, R5, R6, -1 ;  /* 0xbf80000005037423 */ /* 0x001fc80000000006 */
[----:B------:R-:W-:-:S04]  /*04b0*/  FADD.FTZ R3, -R3, -RZ ;  /* 0x800000ff03037221 */ /* 0x000fc80000010100 */
[----:B------:R-:W-:-:S07]  /*04c0*/  FFMA R3, R6, R3, R6 ;  /* 0x0000000306037223 */ /* 0x000fce0000000006 */
.L_x_5:
[----:B------:R-:W0:Y:S01]  /*04d0*/  LDC.64 R6, c[0x0][0x380] ;  /* 0x0000e000ff067b82 */ /* 0x000e220000000a00 */
[----:B------:R-:W1:Y:S02]  /*04e0*/  LDCU UR4, c[0x0][0x390] ;  /* 0x00007200ff0477ac */ /* 0x000e640008000800 */
[----:B-1----:R-:W-:Y:S01]  /*04f0*/  UISETP.GE.AND UP0, UPT, UR4, 0x2, UPT ;  /* 0x000000020400788c */ /* 0x002fe2000bf06270 */
[----:B0-----:R-:W-:-:S05]  /*0500*/  IMAD.WIDE R4, R4, 0x4, R6 ;  /* 0x0000000404047825 */ /* 0x001fca00078e0206 */
[----:B------:R0:W-:Y:S03]  /*0510*/  STG.E desc[UR6][R4.64], R3 ;  /* 0x0000000304007986 */ /* 0x0001e6000c101906 */
[----:B------:R-:W-:Y:S05]  /*0520*/  BRA.U !UP0, `(.L_x_6) ;  /* 0x0000000908ac7547 */ /* 0x000fea000b800000 */
[----:B0-----:R-:W0:Y:S01]  /*0530*/  LDC R5, c[0x0][0x388] ;  /* 0x0000e200ff057b82 */ /* 0x001e220000000800 */
[----:B------:R-:W1:Y:S02]  /*0540*/  LDCU.64 UR4, c[0x0][0x398] ;  /* 0x00007300ff0477ac */ /* 0x000e640008000a00 */
[----:B-1----:R-:W-:-:S04]  /*0550*/  UIADD3 UR4, UP0, UPT, UR4, 0x20, URZ ;  /* 0x0000002004047890 */ /* 0x002fc8000ff1e0ff */
[----:B------:R-:W-:Y:S01]  /*0560*/  UIADD3.X UR5, UPT, UPT, URZ, UR5, URZ, UP0, !UPT ;  /* 0x00000005ff057290 */ /* 0x000fe200087fe4ff */
[C---:B0-----:R-:W-:Y:S01]  /*0570*/  LOP3.LUT R13, R5.reuse, 0x7, RZ, 0xc0, !PT ;  /* 0x00000007050d7812 */ /* 0x041fe200078ec0ff */
[----:B------:R-:W-:Y:S01]  /*0580*/  IMAD R4, R0, R5, RZ ;  /* 0x0000000500047224 */ /* 0x000fe200078e02ff */
[----:B------:R-:W-:Y:S02]  /*0590*/  LOP3.LUT R16, R5, 0xf, RZ, 0xc0, !PT ;  /* 0x0000000f05107812 */ /* 0x000fe400078ec0ff */
[----:B------:R-:W-:-:S04]  /*05a0*/  IADD3 R3, PT, PT, R13, -0x1, RZ ;  /* 0xffffffff0d037810 */ /* 0x000fc80007ffe0ff */
[----:B------:R-:W-:Y:S02]  /*05b0*/  ISETP.GE.U32.AND P0, PT, R3, 0x3, PT ;  /* 0x000000030300780c */ /* 0x000fe40003f06070 */
[C---:B------:R-:W-:Y:S02]  /*05c0*/  LOP3.LUT R3, R5.reuse, 0x7ffffff0, RZ, 0xc0, !PT ;  /* 0x7ffffff005037812 */ /* 0x040fe400078ec0ff */
[----:B------:R-:W-:Y:S02]  /*05d0*/  LOP3.LUT R5, R5, 0x3, RZ, 0xc0, !PT ;  /* 0x0000000305057812 */ /* 0x000fe400078ec0ff */
[----:B------:R-:W-:-:S07]  /*05e0*/  IADD3 R6, PT, PT, -R3, RZ, RZ ;  /* 0x000000ff03067210 */ /* 0x000fce0007ffe1ff */
.L_x_12:
[----:B------:R-:W0:Y:S01]  /*05f0*/  LDC R7, c[0x0][0x388] ;  /* 0x0000e200ff077b82 */ /* 0x000e220000000800 */
[C---:B------:R-:W-:Y:S01]  /*0600*/  IADD3 R8, PT, PT, R2.reuse, -0x1, RZ ;  /* 0xffffffff02087810 */ /* 0x040fe20007ffe0ff */
[----:B-1----:R-:W-:Y:S01]  /*0610*/  HFMA2 R10, -RZ, RZ, 0, 0 ;  /* 0x00000000ff0a7431 */ /* 0x002fe200000001ff */
[----:B------:R-:W-:Y:S02]  /*0620*/  IADD3 R9, PT, PT, R2, -0x2, RZ ;  /* 0xfffffffe02097810 */ /* 0x000fe40007ffe0ff */
[----:B------:R-:W-:Y:S02]  /*0630*/  MOV R2, R8 ;  /* 0x0000000800027202 */ /* 0x000fe40000000f00 */
[----:B0-----:R-:W-:-:S13]  /*0640*/  ISETP.GE.AND P1, PT, R7, 0x1, PT ;  /* 0x000000010700780c */ /* 0x001fda0003f26270 */
[----:B-----5:R-:W-:Y:S05]  /*0650*/  @!P1 BRA `(.L_x_7) ;  /* 0x00000008003c9947 */ /* 0x020fea0003800000 */
[----:B------:R-:W0:Y:S08]  /*0660*/  LDC.64 R18, c[0x0][0x3b0] ;  /* 0x0000ec00ff127b82 */ /* 0x000e300000000a00 */
[----:B------:R-:W1:Y:S08]  /*0670*/  LDC.64 R14, c[0x0][0x380] ;  /* 0x0000e000ff0e7b82 */ /* 0x000e700000000a00 */
[----:B------:R-:W2:Y:S01]  /*0680*/  LDC.64 R10, c[0x0][0x3a0] ;  /* 0x0000e800ff0a7b82 */ /* 0x000ea20000000a00 */
[----:B0-----:R-:W-:-:S06]  /*0690*/  IMAD.WIDE.U32 R18, R9, 0x4, R18 ;  /* 0x0000000409127825 */ /* 0x001fcc00078e0012 */
[----:B------:R-:W3:Y:S01]  /*06a0*/  LDG.E R19, desc[UR6][R18.64+0x4] ;  /* 0x0000040612137981 */ /* 0x000ee2000c1e1900 */
[----:B------:R-:W-:-:S04]  /*06b0*/  IMAD R17, R8, R7, R0 ;  /* 0x0000000708117224 */ /* 0x000fc800078e0200 */
[----:B-1----:R-:W-:Y:S01]  /*06c0*/  IMAD.WIDE R14, R17, 0x4, R14 ;  /* 0x00000004110e7825 */ /* 0x002fe200078e020e */
[----:B------:R-:W-:Y:S02]  /*06d0*/  ISETP.GE.U32.AND P1, PT, R7, 0x10, PT ;  /* 0x000000100700780c */ /* 0x000fe40003f26070 */
[----:B---3--:R-:W-:-:S05]  /*06e0*/  IADD3 R21, PT, PT, R4, R19, RZ ;  /* 0x0000001304157210 */ /* 0x008fca0007ffe0ff */
[----:B--2---:R-:W-:Y:S02]  /*06f0*/  IMAD.WIDE R20, R21, 0x4, R10 ;  /* 0x0000000415147825 */ /* 0x004fe400078e020a */
[----:B------:R0:W5:Y:S04]  /*0700*/  LDG.E R11, desc[UR6][R14.64] ;  /* 0x000000060e0b7981 */ /* 0x000168000c1e1900 */
[----:B------:R0:W5:Y:S01]  /*0710*/  LDG.E R12, desc[UR6][R20.64] ;  /* 0x00000006140c7981 */ /* 0x000162000c1e1900 */
[----:B------:R-:W-:Y:S02]  /*0720*/  MOV R10, RZ ;  /* 0x000000ff000a7202 */ /* 0x000fe40000000f00 */
[----:B------:R-:W-:Y:S01]  /*0730*/  MOV R17, RZ ;  /* 0x000000ff00117202 */ /* 0x000fe20000000f00 */
[----:B------:R-:W-:Y:S06]  /*0740*/  @!P1 BRA `(.L_x_8) ;  /* 0x0000000000ec9947 */ /* 0x000fec0003800000 */
[----:B------:R-:W-:Y:S01]  /*0750*/  HFMA2 R10, -RZ, RZ, 0, 0 ;  /* 0x00000000ff0a7431 */ /* 0x000fe200000001ff */
[----:B------:R-:W-:Y:S02]  /*0760*/  MOV R17, R4 ;  /* 0x0000000400117202 */ /* 0x000fe40000000f00 */
[----:B------:R-:W-:-:S07]  /*0770*/  MOV R18, R6 ;  /* 0x0000000600127202 */ /* 0x000fce0000000f00 */
.L_x_9:
[----:B0-----:R-:W-:Y:S02]  /*0780*/  MOV R14, UR4 ;  /* 0x00000004000e7c02 */ /* 0x001fe40008000f00 */
[----:B------:R-:W-:-:S03]  /*0790*/  MOV R15, UR5 ;  /* 0x00000005000f7c02 */ /* 0x000fc60008000f00 */
[----:B------:R-:W-:-:S05]  /*07a0*/  IMAD.WIDE R14, R17, 0x4, R14 ;  /* 0x00000004110e7825 */ /* 0x000fca00078e020e */
[----:B------:R-:W2:Y:S04]  /*07b0*/  LDG.E R19, desc[UR6][R14.64+-0x20] ;  /* 0xffffe0060e137981 */ /* 0x000ea8000c1e1900 */
[----:B------:R-:W3:Y:S04]  /*07c0*/  LDG.E R20, desc[UR6][R14.64+-0x1c] ;  /* 0xffffe4060e147981 */ /* 0x000ee8000c1e1900 */
[----:B------:R-:W4:Y:S04]  /*07d0*/  LDG.E R21, desc[UR6][R14.64+-0x18] ;  /* 0xffffe8060e157981 */ /* 0x000f28000c1e1900 */
[----:B------:R-:W4:Y:S04]  /*07e0*/  LDG.E R29, desc[UR6][R14.64+-0x14] ;  /* 0xffffec060e1d7981 */ /* 0x000f28000c1e1900 */
[----:B------:R-:W4:Y:S04]  /*07f0*/  LDG.E R27, desc[UR6][R14.64+-0x10] ;  /* 0xfffff0060e1b7981 */ /* 0x000f28000c1e1900 */
[----:B------:R-:W4:Y:S04]  /*0800*/  LDG.E R25, desc[UR6][R14.64+-0xc] ;  /* 0xfffff4060e197981 */ /* 0x000f28000c1e1900 */
[----:B------:R-:W4:Y:S01]  /*0810*/  LDG.E R23, desc[UR6][R14.64+-0x8] ;  /* 0xfffff8060e177981 */ /* 0x000f22000c1e1900 */
[----:B--2--5:R-:W-:-:S04]  /*0820*/  FMUL R19, R12, R19 ;  /* 0x000000130c137220 */ /* 0x024fc80000400000 */
[C---:B------:R-:W-:Y:S01]  /*0830*/  FFMA R10, R11.reuse, R19, R10 ;  /* 0x000000130b0a7223 */ /* 0x040fe2000000000a */
[C---:B---3--:R-:W-:Y:S01]  /*0840*/  FMUL R20, R12.reuse, R20 ;  /* 0x000000140c147220 */ /* 0x048fe20000400000 */
[----:B------:R-:W2:Y:S03]  /*0850*/  LDG.E R19, desc[UR6][R14.64+-0x4] ;  /* 0xfffffc060e137981 */ /* 0x000ea6000c1e1900 */
[C---:B------:R-:W-:Y:S01]  /*0860*/  FFMA R10, R11.reuse, R20, R10 ;  /* 0x000000140b0a7223 */ /* 0x040fe2000000000a */
[C---:B----4-:R-:W-:Y:S02]  /*0870*/  FMUL R20, R12.reuse, R21 ;  /* 0x000000150c147220 */ /* 0x050fe40000400000 */
[----:B------:R-:W3:Y:S02]  /*0880*/  LDG.E R21, desc[UR6][R14.64] ;  /* 0x000000060e157981 */ /* 0x000ee4000c1e1900 */
[----:B------:R-:W-:Y:S01]  /*0890*/  FFMA R10, R11, R20, R10 ;  /* 0x000000140b0a7223 */ /* 0x000fe2000000000a */
[----:B------:R-:W-:-:S02]  /*08a0*/  FMUL R20, R12, R29 ;  /* 0x0000001d0c147220 */ /* 0x000fc40000400000 */
[----:B------:R-:W4:Y:S02]  /*08b0*/  LDG.E R29, desc[UR6][R14.64+0x4] ;  /* 0x000004060e1d7981 */ /* 0x000f24000c1e1900 */
[C---:B------:R-:W-:Y:S01]  /*08c0*/  FFMA R10, R11.reuse, R20, R10 ;  /* 0x000000140b0a7223 */ /* 0x040fe2000000000a */
[C---:B------:R-:W-:Y:S02]  /*08d0*/  FMUL R20, R12.reuse, R27 ;  /* 0x0000001b0c147220 */ /* 0x040fe40000400000 */
[----:B------:R-:W4:Y:S02]  /*08e0*/  LDG.E R27, desc[UR6][R14.64+0x8] ;  /* 0x000008060e1b7981 */ /* 0x000f24000c1e1900 */
[C---:B------:R-:W-:Y:S01]  /*08f0*/  FFMA R10, R11.reuse, R20, R10 ;  /* 0x000000140b0a7223 */ /* 0x040fe2000000000a */
[----:B------:R-:W-:Y:S02]  /*0900*/  FMUL R20, R12, R25 ;  /* 0x000000190c147220 */ /* 0x000fe40000400000 */
[----:B------:R-:W4:Y:S02]  /*0910*/  LDG.E R25, desc[UR6][R14.64+0xc] ;  /* 0x00000c060e197981 */ /* 0x000f24000c1e1900 */
[----:B------:R-:W-:-:S02]  /*0920*/  FFMA R20, R11, R20, R10 ;  /* 0x000000140b147223 */ /* 0x000fc4000000000a */
[----:B------:R-:W4:Y:S01]  /*0930*/  LDG.E R10, desc[UR6][R14.64+0x10] ;  /* 0x000010060e0a7981 */ /* 0x000f22000c1e1900 */
[----:B------:R-:W-:-:S03]  /*0940*/  FMUL R22, R12, R23 ;  /* 0x000000170c167220 */ /* 0x000fc60000400000 */
[----:B------:R-:W4:Y:S01]  /*0950*/  LDG.E R23, desc[UR6][R14.64+0x14] ;  /* 0x000014060e177981 */ /* 0x000f22000c1e1900 */
[----:B------:R-:W-:-:S03]  /*0960*/  FFMA R24, R11, R22, R20 ;  /* 0x000000160b187223 */ /* 0x000fc60000000014 */
[----:B------:R-:W4:Y:S04]  /*0970*/  LDG.E R20, desc[UR6][R14.64+0x18] ;  /* 0x000018060e147981 */ /* 0x000f28000c1e1900 */
[----:B------:R0:W4:Y:S01]  /*0980*/  LDG.E R22, desc[UR6][R14.64+0x1c] ;  /* 0x00001c060e167981 */ /* 0x000122000c1e1900 */
[----:B------:R-:W-:Y:S02]  /*0990*/  IADD3 R18, PT, PT, R18, 0x10, RZ ;  /* 0x0000001012127810 */ /* 0x000fe40007ffe0ff */
[----:B------:R-:W-:Y:S02]  /*09a0*/  IADD3 R17, PT, PT, R17, 0x10, RZ ;  /* 0x0000001011117810 */ /* 0x000fe40007ffe0ff */
[----:B------:R-:W-:Y:S01]  /*09b0*/  ISETP.NE.AND P1, PT, R18, RZ, PT ;  /* 0x000000ff1200720c */ /* 0x000fe20003f25270 */
[----:B--2---:R-:W-:-:S04]  /*09c0*/  FMUL R19, R12, R19 ;  /* 0x000000130c137220 */ /* 0x004fc80000400000 */
[----:B------:R-:W-:Y:S01]  /*09d0*/  FFMA R24, R11, R19, R24 ;  /* 0x000000130b187223 */ /* 0x000fe20000000018 */
[----:B---3--:R-:W-:-:S04]  /*09e0*/  FMUL R21, R12, R21 ;  /* 0x000000150c157220 */ /* 0x008fc80000400000 */
[----:B------:R-:W-:Y:S01]  /*09f0*/  FFMA R24, R11, R21, R24 ;  /* 0x000000150b187223 */ /* 0x000fe20000000018 */
[----:B----4-:R-:W-:-:S04]  /*0a00*/  FMUL R29, R12, R29 ;  /* 0x0000001d0c1d7220 */ /* 0x010fc80000400000 */
[----:B------:R-:W-:Y:S01]  /*0a10*/  FFMA R24, R11, R29, R24 ;  /* 0x0000001d0b187223 */ /* 0x000fe20000000018 */
[----:B------:R-:W-:-:S04]  /*0a20*/  FMUL R27, R12, R27 ;  /* 0x0000001b0c1b7220 */ /* 0x000fc80000400000 */
[----:B------:R-:W-:Y:S01]  /*0a30*/  FFMA R24, R11, R27, R24 ;  /* 0x0000001b0b187223 */ /* 0x000fe20000000018 */
[----:B------:R-:W-:-:S04]  /*0a40*/  FMUL R25, R12, R25 ;  /* 0x000000190c197220 */ /* 0x000fc80000400000 */
[----:B------:R-:W-:Y:S01]  /*0a50*/  FFMA R24, R11, R25, R24 ;  /* 0x000000190b187223 */ /* 0x000fe20000000018 */
[C---:B0-----:R-:W-:Y:S01]  /*0a60*/  FMUL R15, R12.reuse, R10 ;  /* 0x0000000a0c0f7220 */ /* 0x041fe20000400000 */
[----:B------:R-:W-:-:S03]  /*0a70*/  FMUL R23, R12, R23 ;  /* 0x000000170c177220 */ /* 0x000fc60000400000 */
[----:B------:R-:W-:Y:S01]  /*0a80*/  FFMA R24, R11, R15, R24 ;  /* 0x0000000f0b187223 */ /* 0x000fe20000000018 */
[----:B------:R-:W-:-:S03]  /*0a90*/  FMUL R20, R12, R20 ;  /* 0x000000140c147220 */ /* 0x000fc60000400000 */
[----:B------:R-:W-:Y:S01]  /*0aa0*/  FFMA R24, R11, R23, R24 ;  /* 0x000000170b187223 */ /* 0x000fe20000000018 */
[----:B------:R-:W-:-:S03]  /*0ab0*/  FMUL R15, R12, R22 ;  /* 0x000000160c0f7220 */ /* 0x000fc60000400000 */
[----:B------:R-:W-:-:S04]  /*0ac0*/  FFMA R20, R11, R20, R24 ;  /* 0x000000140b147223 */ /* 0x000fc80000000018 */
[----:B------:R-:W-:Y:S01]  /*0ad0*/  FFMA R10, R11, R15, R20 ;  /* 0x0000000f0b0a7223 */ /* 0x000fe20000000014 */
[----:B------:R-:W-:Y:S06]  /*0ae0*/  @P1 BRA `(.L_x_9) ;  /* 0xfffffffc00241947 */ /* 0x000fec000383ffff */
[----:B------:R-:W-:-:S07]  /*0af0*/  MOV R17, R3 ;  /* 0x0000000300117202 */ /* 0x000fce0000000f00 */
.L_x_8:
[----:B------:R-:W-:-:S13]  /*0b00*/  ISETP.NE.AND P1, PT, R16, RZ, PT ;  /* 0x000000ff1000720c */ /* 0x000fda0003f25270 */
[----:B------:R-:W-:Y:S05]  /*0b10*/  @!P1 BRA `(.L_x_7) ;  /* 0x00000004000c9947 */ /* 0x000fea0003800000 */
[----:B0-----:R-:W-:Y:S02]  /*0b20*/  IADD3 R14, PT, PT, R16, -0x1, RZ ;  /* 0xffffffff100e7810 */ /* 0x001fe40007ffe0ff */
[----:B------:R-:W-:Y:S02]  /*0b30*/  ISETP.NE.AND P2, PT, R13, RZ, PT ;  /* 0x000000ff0d00720c */ /* 0x000fe40003f45270 */
[----:B------:R-:W-:-:S13]  /*0b40*/  ISETP.GE.U32.AND P1, PT, R14, 0x7, PT ;  /* 0x000000070e00780c */ /* 0x000fda0003f26070 */
[----:B------:R-:W-:Y:S05]  /*0b50*/  @!P1 BRA `(.L_x_10) ;  /* 0x0000000000709947 */ /* 0x000fea0003800000 */
[----:B------:R-:W0:Y:S01]  /*0b60*/  LDC.64 R14, c[0x0][0x398] ;  /* 0x0000e600ff0e7b82 */ /* 0x000e220000000a00 */
[----:B------:R-:W-:-:S05]  /*0b70*/  IADD3 R19, PT, PT, R4, R17, RZ ;  /* 0x0000001104137210 */ /* 0x000fca0007ffe0ff */
[----:B0-----:R-:W-:-:S05]  /*0b80*/  IMAD.WIDE R14, R19, 0x4, R14 ;  /* 0x00000004130e7825 */ /* 0x001fca00078e020e */
[----:B------:R-:W2:Y:S04]  /*0b90*/  LDG.E R29, desc[UR6][R14.64] ;  /* 0x000000060e1d7981 */ /* 0x000ea8000c1e1900 */
[----:B------:R-:W3:Y:S04]  /*0ba0*/  LDG.E R18, desc[UR6][R14.64+0x4] ;  /* 0x000004060e127981 */ /* 0x000ee8000c1e1900 */
[----:B------:R-:W4:Y:S04]  /*0bb0*/  LDG.E R20, desc[UR6][R14.64+0x8] ;  /* 0x000008060e147981 */ /* 0x000f28000c1e1900 */
[----:B------:R-:W4:Y:S04]  /*0bc0*/  LDG.E R25, desc[UR6][R14.64+0xc] ;  /* 0x00000c060e197981 */ /* 0x000f28000c1e1900 */
[----:B------:R-:W4:Y:S04]  /*0bd0*/  LDG.E R23, desc[UR6][R14.64+0x10] ;  /* 0x000010060e177981 */ /* 0x000f28000c1e1900 */
[----:B------:R-:W4:Y:S04]  /*0be0*/  LDG.E R19, desc[UR6][R14.64+0x14] ;  /* 0x000014060e137981 */ /* 0x000f28000c1e1900 */
[----:B------:R-:W4:Y:S04]  /*0bf0*/  LDG.E R21, desc[UR6][R14.64+0x18] ;  /* 0x000018060e157981 */ /* 0x000f28000c1e1900 */
[----:B------:R-:W4:Y:S01]  /*0c00*/  LDG.E R27, desc[UR6][R14.64+0x1c] ;  /* 0x00001c060e1b7981 */ /* 0x000f22000c1e1900 */
[----:B------:R-:W-:Y:S01]  /*0c10*/  IADD3 R17, PT, PT, R17, 0x8, RZ ;  /* 0x0000000811117810 */ /* 0x000fe20007ffe0ff */
[----:B--2--5:R-:W-:-:S04]  /*0c20*/  FMUL R29, R12, R29 ;  /* 0x0000001d0c1d7220 */ /* 0x024fc80000400000 */
[----:B------:R-:W-:Y:S01]  /*0c30*/  FFMA R10, R11, R29, R10 ;  /* 0x0000001d0b0a7223 */ /* 0x000fe2000000000a */
[----:B---3--:R-:W-:-:S04]  /*0c40*/  FMUL R29, R12, R18 ;  /* 0x000000120c1d7220 */ /* 0x008fc80000400000 */
[----:B------:R-:W-:Y:S01]  /*0c50*/  FFMA R10, R11, R29, R10 ;  /* 0x0000001d0b0a7223 */ /* 0x000fe2000000000a */
[C---:B----4-:R-:W-:Y:S01]  /*0c60*/  FMUL R29, R12.reuse, R20 ;  /* 0x000000140c1d7220 */ /* 0x050fe20000400000 */
[----:B------:R-:W-:-:S03]  /*0c70*/  FMUL R25, R12, R25 ;  /* 0x000000190c197220 */ /* 0x000fc60000400000 */
[----:B------:R-:W-:Y:S01]  /*0c80*/  FFMA R10, R11, R29, R10 ;  /* 0x0000001d0b0a7223 */ /* 0x000fe2000000000a */
[----:B------:R-:W-:-:S03]  /*0c90*/  FMUL R23, R12, R23 ;  /* 0x000000170c177220 */ /* 0x000fc60000400000 */
[----:B------:R-:W-:Y:S01]  /*0ca0*/  FFMA R10, R11, R25, R10 ;  /* 0x000000190b0a7223 */ /* 0x000fe2000000000a */
[----:B------:R-:W-:-:S03]  /*0cb0*/  FMUL R19, R12, R19 ;  /* 0x000000130c137220 */ /* 0x000fc60000400000 */
[----:B------:R-:W-:Y:S01]  /*0cc0*/  FFMA R10, R11, R23, R10 ;  /* 0x000000170b0a7223 */ /* 0x000fe2000000000a */
[----:B------:R-:W-:-:S03]  /*0cd0*/  FMUL R21, R12, R21 ;  /* 0x000000150c157220 */ /* 0x000fc60000400000 */
[----:B------:R-:W-:Y:S01]  /*0ce0*/  FFMA R10, R11, R19, R10 ;  /* 0x000000130b0a7223 */ /* 0x000fe2000000000a */
[----:B------:R-:W-:-:S03]  /*0cf0*/  FMUL R27, R12, R27 ;  /* 0x0000001b0c1b7220 */ /* 0x000fc60000400000 */
[----:B------:R-:W-:-:S04]  /*0d00*/  FFMA R10, R11, R21, R10 ;  /* 0x000000150b0a7223 */ /* 0x000fc8000000000a */
[----:B------:R-:W-:-:S07]  /*0d10*/  FFMA R10, R11, R27, R10 ;  /* 0x0000001b0b0a7223 */ /* 0x000fce000000000a */
.L_x_10:
[----:B------:R-:W-:Y:S05]  /*0d20*/  @!P2 BRA `(.L_x_7) ;  /* 0x000000000088a947 */ /* 0x000fea0003800000 */
[----:B------:R-:W-:Y:S01]  /*0d30*/  ISETP.NE.AND P1, PT, R5, RZ, PT ;  /* 0x000000ff0500720c */ /* 0x000fe20003f25270 */
[----:B------:R-:W-:-:S12]  /*0d40*/  @!P0 BRA `(.L_x_11) ;  /* 0x0000000000408947 */ /* 0x000fd80003800000 */
[----:B------:R-:W0:Y:S01]  /*0d50*/  LDC.64 R14, c[0x0][0x398] ;  /* 0x0000e600ff0e7b82 */ /* 0x000e220000000a00 */
[----:B------:R-:W-:-:S05]  /*0d60*/  IADD3 R19, PT, PT, R4, R17, RZ ;  /* 0x0000001104137210 */ /* 0x000fca0007ffe0ff */
[----:B0-----:R-:W-:-:S05]  /*0d70*/  IMAD.WIDE R14, R19, 0x4, R14 ;  /* 0x00000004130e7825 */ /* 0x001fca00078e020e */
[----:B------:R-:W2:Y:S04]  /*0d80*/  LDG.E R19, desc[UR6][R14.64] ;  /* 0x000000060e137981 */ /* 0x000ea8000c1e1900 */
[----:B------:R-:W3:Y:S04]  /*0d90*/  LDG.E R21, desc[UR6][R14.64+0x4] ;  /* 0x000004060e157981 */ /* 0x000ee8000c1e1900 */
[----:B------:R-:W4:Y:S04]  /*0da0*/  LDG.E R23, desc[UR6][R14.64+0x8] ;  /* 0x000008060e177981 */ /* 0x000f28000c1e1900 */
[----:B------:R-:W4:Y:S01]  /*0db0*/  LDG.E R25, desc[UR6][R14.64+0xc] ;  /* 0x00000c060e197981 */ /* 0x000f22000c1e1900 */
[----:B------:R-:W-:Y:S01]  /*0dc0*/  IADD3 R17, PT, PT, R17, 0x4, RZ ;  /* 0x0000000411117810 */ /* 0x000fe20007ffe0ff */
[----:B--2--5:R-:W-:-:S04]  /*0dd0*/  FMUL R19, R12, R19 ;  /* 0x000000130c137220 */ /* 0x024fc80000400000 */
[----:B------:R-:W-:Y:S01]  /*0de0*/  FFMA R10, R11, R19, R10 ;  /* 0x000000130b0a7223 */ /* 0x000fe2000000000a */
[C---:B---3--:R-:W-:Y:S01]  /*0df0*/  FMUL R21, R12.reuse, R21 ;  /* 0x000000150c157220 */ /* 0x048fe20000400000 */
[----:B----4-:R-:W-:-:S03]  /*0e00*/  FMUL R23, R12, R23 ;  /* 0x000000170c177220 */ /* 0x010fc60000400000 */
[----:B------:R-:W-:Y:S01]  /*0e10*/  FFMA R10, R11, R21, R10 ;  /* 0x000000150b0a7223 */ /* 0x000fe2000000000a */
[----:B------:R-:W-:-:S03]  /*0e20*/  FMUL R25, R12, R25 ;  /* 0x000000190c197220 */ /* 0x000fc60000400000 */
[----:B------:R-:W-:-:S04]  /*0e30*/  FFMA R10, R11, R23, R10 ;  /* 0x000000170b0a7223 */ /* 0x000fc8000000000a */
[----:B------:R-:W-:-:S07]  /*0e40*/  FFMA R10, R11, R25, R10 ;  /* 0x000000190b0a7223 */ /* 0x000fce000000000a */
.L_x_11:
[----:B------:R-:W-:Y:S05]  /*0e50*/  @!P1 BRA `(.L_x_7) ;  /* 0x00000000003c9947 */ /* 0x000fea0003800000 */
[----:B------:R-:W0:Y:S01]  /*0e60*/  LDC.64 R14, c[0x0][0x398] ;  /* 0x0000e600ff0e7b82 */ /* 0x000e220000000a00 */
[----:B------:R-:W-:-:S05]  /*0e70*/  IADD3 R17, PT, PT, R4, R17, RZ ;  /* 0x0000001104117210 */ /* 0x000fca0007ffe0ff */
[----:B0-----:R-:W-:-:S05]  /*0e80*/  IMAD.WIDE R14, R17, 0x4, R14 ;  /* 0x00000004110e7825 */ /* 0x001fca00078e020e */
[----:B------:R-:W2:Y:S01]  /*0e90*/  LDG.E R17, desc[UR6][R14.64] ;  /* 0x000000060e117981 */ /* 0x000ea2000c1e1900 */
[----:B------:R-:W-:Y:S01]  /*0ea0*/  ISETP.NE.AND P1, PT, R5, 0x1, PT ;  /* 0x000000010500780c */ /* 0x000fe20003f25270 */
[----:B--2--5:R-:W-:-:S04]  /*0eb0*/  FMUL R17, R12, R17 ;  /* 0x000000110c117220 */ /* 0x024fc80000400000 */
[----:B------:R-:W-:-:S08]  /*0ec0*/  FFMA R10, R11, R17, R10 ;  /* 0x000000110b0a7223 */ /* 0x000fd0000000000a */
[----:B------:R-:W-:Y:S05]  /*0ed0*/  @!P1 BRA `(.L_x_7) ;  /* 0x00000000001c9947 */ /* 0x000fea0003800000 */
[----:B------:R-:W-:Y:S01]  /*0ee0*/  ISETP.NE.AND P1, PT, R5, 0x2, PT ;  /* 0x000000020500780c */ /* 0x000fe20003f25270 */
[----:B------:R-:W2:-:S12]  /*0ef0*/  LDG.E R17, desc[UR6][R14.64+0x4] ;  /* 0x000004060e117981 */ /* 0x000e98000c1e1900 */
[----:B------:R-:W3:Y:S01]  /*0f00*/  @P1 LDG.E R19, desc[UR6][R14.64+0x8] ;  /* 0x000008060e131981 */ /* 0x000ee2000c1e1900 */
[----:B--2---:R-:W-:-:S04]  /*0f10*/  FMUL R17, R12, R17 ;  /* 0x000000110c117220 */ /* 0x004fc80000400000 */
[----:B------:R-:W-:Y:S01]  /*0f20*/  FFMA R10, R11, R17, R10 ;  /* 0x000000110b0a7223 */ /* 0x000fe2000000000a */
[----:B---3--:R-:W-:-:S04]  /*0f30*/  @P1 FMUL R19, R12, R19 ;  /* 0x000000130c131220 */ /* 0x008fc80000400000 */
[----:B------:R-:W-:-:S07]  /*0f40*/  @P1 FFMA R10, R11, R19, R10 ;  /* 0x000000130b0a1223 */ /* 0x000fce000000000a */
.L_x_7:
[----:B0-----:R-:W0:Y:S01]  /*0f50*/  LDC.64 R14, c[0x0][0x380] ;  /* 0x0000e000ff0e7b82 */ /* 0x001e220000000a00 */
[----:B------:R-:W-:Y:S01]  /*0f60*/  IMAD R7, R8, R7, -R7 ;  /* 0x0000000708077224 */ /* 0x000fe200078e0a07 */
[----:B------:R-:W-:-:S04]  /*0f70*/  ISETP.NE.AND P1, PT, R9, RZ, PT ;  /* 0x000000ff0900720c */ /* 0x000fc80003f25270 */
[----:B------:R-:W-:-:S05]  /*0f80*/  IADD3 R7, PT, PT, R0, R7, RZ ;  /* 0x0000000700077210 */ /* 0x000fca0007ffe0ff */
[----:B0-----:R-:W-:-:S05]  /*0f90*/  IMAD.WIDE R14, R7, 0x4, R14 ;  /* 0x00000004070e7825 */ /* 0x001fca00078e020e */
[----:B------:R1:W-:Y:S01]  /*0fa0*/  STG.E desc[UR6][R14.64], R10 ;  /* 0x0000000a0e007986 */ /* 0x0003e2000c101906 */
[----:B------:R-:W-:Y:S08]  /*0fb0*/  BAR.SYNC.DEFER_BLOCKING 0x0 ;  /* 0x0000000000007b1d */ /* 0x000ff00000010000 */
[----:B------:R-:W-:Y:S06]  /*0fc0*/  BAR.SYNC.DEFER_BLOCKING 0x0 ;  /* 0x0000000000007b1d */ /* 0x000fec0000010000 */
[----:B------:R-:W-:Y:S05]  /*0fd0*/  @P1 BRA `(.L_x_12) ;  /* 0xfffffff400841947 */ /* 0x000fea000383ffff */
.L_x_6:
[----:B------:R-:W-:Y:S06]  /*0fe0*/  BAR.SYNC.DEFER_BLOCKING 0x0 ;  /* 0x0000000000007b1d */ /* 0x000fec0000010000 */
[----:B------:R-:W-:Y:S05]  /*0ff0*/  EXIT ;  /* 0x000000000000794d */ /* 0x000fea0003800000 */
        .weak           $__internal_0_$__cuda_sm20_rcp_rn_f32_slowpath
        .type           $__internal_0_$__cuda_sm20_rcp_rn_f32_slowpath,@function
        .size           $__internal_0_$__cuda_sm20_rcp_rn_f32_slowpath,(.L_x_79 - $__internal_0_$__cuda_sm20_rcp_rn_f32_slowpath)
$__internal_0_$__cuda_sm20_rcp_rn_f32_slowpath:
[----:B------:R-:W-:-:S04]  /*1000*/  SHF.L.U32 R3, R5, 0x1, RZ ;  /* 0x0000000105037819 */ /* 0x000fc800000006ff */
[----:B------:R-:W-:Y:S02]  /*1010*/  SHF.R.U32.HI R7, RZ, 0x18, R3 ;  /* 0x00000018ff077819 */ /* 0x000fe40000011603 */
[----:B------:R-:W-:Y:S02]  /*1020*/  MOV R3, R5 ;  /* 0x0000000500037202 */ /* 0x000fe40000000f00 */
[----:B------:R-:W-:-:S13]  /*1030*/  ISETP.NE.U32.AND P0, PT, R7, RZ, PT ;  /* 0x000000ff0700720c */ /* 0x000fda0003f05070 */
[----:B------:R-:W-:Y:S05]  /*1040*/  @P0 BRA `(.L_x_13) ;  /* 0x00000000002c0947 */ /* 0x000fea0003800000 */
[----:B------:R-:W-:-:S04]  /*1050*/  SHF.L.U32 R5, R3, 0x1, RZ ;  /* 0x0000000103057819 */ /* 0x000fc800000006ff */
[----:B------:R-:W-:-:S13]  /*1060*/  ISETP.NE.AND P0, PT, R5, RZ, PT ;  /* 0x000000ff0500720c */ /* 0x000fda0003f05270 */
[----:B------:R0:W1:Y:S01]  /*1070*/  @!P0 MUFU.RCP R5, R3 ;  /* 0x0000000300058308 */ /* 0x0000620000001000 */
[----:B------:R-:W-:Y:S05]  /*1080*/  @!P0 BRA `(.L_x_14) ;  /* 0x0000000000a48947 */ /* 0x000fea0003800000 */
[----:B------:R-:W-:-:S04]  /*1090*/  FFMA R7, R3, 1.84467440737095516160e+19, RZ ;  /* 0x5f80000003077823 */ /* 0x000fc800000000ff */
[----:B------:R-:W0:Y:S02]  /*10a0*/  MUFU.RCP R8, R7 ;  /* 0x0000000700087308 */ /* 0x000e240000001000 */
[----:B0-----:R-:W-:-:S04]  /*10b0*/  FFMA R3, R7, R8, -1 ;  /* 0xbf80000007037423 */ /* 0x001fc80000000008 */
[----:B------:R-:W-:-:S04]  /*10c0*/  FADD.FTZ R3, -R3, -RZ ;  /* 0x800000ff03037221 */ /* 0x000fc80000010100 */
[----:B------:R-:W-:-:S04]  /*10d0*/  FFMA R3, R8, R3, R8 ;  /* 0x0000000308037223 */ /* 0x000fc80000000008 */
[----:B-1----:R-:W-:Y:S01]  /*10e0*/  FFMA R5, R3, 1.84467440737095516160e+19, RZ ;  /* 0x5f80000003057823 */ /* 0x002fe200000000ff */
[----:B------:R-:W-:Y:S06]  /*10f0*/  BRA `(.L_x_14) ;  /* 0x0000000000887947 */ /* 0x000fec0003800000 */
.L_x_13:
[----:B------:R-:W-:-:S04]  /*1100*/  IADD3 R5, PT, PT, R7, -0xfd, RZ ;  /* 0xffffff0307057810 */ /* 0x000fc80007ffe0ff */
[----:B------:R-:W-:-:S13]  /*1110*/  ISETP.GT.U32.AND P0, PT, R5, 0x1, PT ;  /* 0x000000010500780c */ /* 0x000fda0003f04070 */
[----:B------:R-:W-:Y:S05]  /*1120*/  @P0 BRA `(.L_x_15) ;  /* 0x0000000000780947 */ /* 0x000fea0003800000 */
[----:B------:R-:W-:Y:S01]  /*1130*/  LOP3.LUT R8, R3, 0x7fffff, RZ, 0xc0, !PT ;  /* 0x007fffff03087812 */ /* 0x000fe200078ec0ff */
[----:B------:R-:W-:Y:S01]  /*1140*/  HFMA2 R12, -RZ, RZ, 0, 1.78813934326171875e-07 ;  /* 0x00000003ff0c7431 */ /* 0x000fe200000001ff */
[----:B------:R-:W-:Y:S02]  /*1150*/  IADD3 R7, PT, PT, R7, -0xfc, RZ ;  /* 0xffffff0407077810 */ /* 0x000fe40007ffe0ff */
[----:B------:R-:W-:-:S04]  /*1160*/  LOP3.LUT R8, R8, 0x3f800000, RZ, 0xfc, !PT ;  /* 0x3f80000008087812 */ /* 0x000fc800078efcff */
[----:B------:R-:W0:Y:S01]  /*1170*/  MUFU.RCP R9, R8 ;  /* 0x0000000800097308 */ /* 0x000e220000001000 */
[----:B------:R-:W-:Y:S01]  /*1180*/  SHF.L.U32 R13, R12, R5, RZ ;  /* 0x000000050c0d7219 */ /* 0x000fe200000006ff */
[----:B0-----:R-:W-:-:S04]  /*1190*/  FFMA R10, R8, R9, -1 ;  /* 0xbf800000080a7423 */ /* 0x001fc80000000009 */
[----:B------:R-:W-:-:S04]  /*11a0*/  FADD.FTZ R10, -R10, -RZ ;  /* 0x800000ff0a0a7221 */ /* 0x000fc80000010100 */
[CCC-:B------:R-:W-:Y:S01]  /*11b0*/  FFMA.RM R11, R9.reuse, R10.reuse, R9.reuse ;  /* 0x0000000a090b7223 */ /* 0x1c0fe20000004009 */
[----:B------:R-:W-:-:S04]  /*11c0*/  FFMA.RP R10, R9, R10, R9 ;  /* 0x0000000a090a7223 */ /* 0x000fc80000008009 */
[C---:B------:R-:W-:Y:S02]  /*11d0*/  LOP3.LUT R9, R11.reuse, 0x7fffff, RZ, 0xc0, !PT ;  /* 0x007fffff0b097812 */ /* 0x040fe400078ec0ff */
[----:B------:R-:W-:Y:S02]  /*11e0*/  FSETP.NEU.FTZ.AND P0, PT, R11, R10, PT ;  /* 0x0000000a0b00720b */ /* 0x000fe40003f1d000 */
[----:B------:R-:W-:Y:S02]  /*11f0*/  LOP3.LUT R10, R9, 0x800000, RZ, 0xfc, !PT ;  /* 0x00800000090a7812 */ /* 0x000fe400078efcff */
[----:B------:R-:W-:Y:S02]  /*1200*/  SEL R9, RZ, 0xffffffff, !P0 ;  /* 0xffffffffff097807 */ /* 0x000fe40004000000 */
[----:B------:R-:W-:Y:S02]  /*1210*/  LOP3.LUT R8, R13, R10, RZ, 0xc0, !PT ;  /* 0x0000000a0d087212 */ /* 0x000fe400078ec0ff */
[----:B------:R-:W-:-:S02]  /*1220*/  IADD3 R9, PT, PT, -R9, RZ, RZ ;  /* 0x000000ff09097210 */ /* 0x000fc40007ffe1ff */
[-C--:B------:R-:W-:Y:S02]  /*1230*/  SHF.R.U32.HI R8, RZ, R5.reuse, R8 ;  /* 0x00000005ff087219 */ /* 0x080fe40000011608 */
[--C-:B------:R-:W-:Y:S02]  /*1240*/  LOP3.LUT P1, RZ, R9, R5, R10.reuse, 0xf8, !PT ;  /* 0x0000000509ff7212 */ /* 0x100fe4000782f80a */
[C---:B------:R-:W-:Y:S02]  /*1250*/  LOP3.LUT P0, RZ, R8.reuse, 0x1, RZ, 0xc0, !PT ;  /* 0x0000000108ff7812 */ /* 0x040fe4000780c0ff */
[----:B------:R-:W-:Y:S02]  /*1260*/  LOP3.LUT P2, RZ, R8, 0x2, RZ, 0xc0, !PT ;  /* 0x0000000208ff7812 */ /* 0x000fe4000784c0ff */
[----:B------:R-:W-:Y:S02]  /*1270*/  SHF.R.U32.HI R10, RZ, R7, R10 ;  /* 0x00000007ff0a7219 */ /* 0x000fe4000001160a */
[----:B------:R-:W-:-:S02]  /*1280*/  PLOP3.LUT P0, PT, P0, P1, P2, 0xe0, 0x0 ;  /* 0x000000000000781c */ /* 0x000fc40000703c20 */
[----:B------:R-:W-:Y:S02]  /*1290*/  LOP3.LUT P1, RZ, R3, 0x7fffff, RZ, 0xc0, !PT ;  /* 0x007fffff03ff7812 */ /* 0x000fe4000782c0ff */
[----:B------:R-:W-:-:S04]  /*12a0*/  SEL R5, RZ, 0x1, !P0 ;  /* 0x00000001ff057807 */ /* 0x000fc80004000000 */
[----:B------:R-:W-:-:S04]  /*12b0*/  IADD3 R5, PT, PT, -R5, RZ, RZ ;  /* 0x000000ff05057210 */ /* 0x000fc80007ffe1ff */
[----:B------:R-:W-:-:S13]  /*12c0*/  ISETP.GE.AND P0, PT, R5, RZ, PT ;  /* 0x000000ff0500720c */ /* 0x000fda0003f06270 */
[----:B------:R-:W-:-:S04]  /*12d0*/  @!P0 IADD3 R10, PT, PT, R10, 0x1, RZ ;  /* 0x000000010a0a8810 */ /* 0x000fc80007ffe0ff */
[----:B------:R-:W-:-:S04]  /*12e0*/  @!P1 SHF.L.U32 R10, R10, 0x1, RZ ;  /* 0x000000010a0a9819 */ /* 0x000fc800000006ff */
[----:B------:R-:W-:Y:S01]  /*12f0*/  LOP3.LUT R5, R10, 0x80000000, R3, 0xf8, !PT ;  /* 0x800000000a057812 */ /* 0x000fe200078ef803 */
[----:B------:R-:W-:Y:S06]  /*1300*/  BRA `(.L_x_14) ;  /* 0x0000000000047947 */ /* 0x000fec0003800000 */
.L_x_15:
[----:B------:R2:W3:Y:S02]  /*1310*/  MUFU.RCP R5, R3 ;  /* 0x0000000300057308 */ /* 0x0004e40000001000 */
.L_x_14:
[----:B------:R-:W-:-:S04]  /*1320*/  MOV R7, 0x0 ;  /* 0x0000000000077802 */ /* 0x000fc80000000f00 */
[----:B0123--:R-:W-:Y:S05]  /*1330*/  RET.REL.NODEC R6 `(_Z9beta_normPfiiiS_S_S_Pi) ;  /* 0xffffffec06307950 */ /* 0x00ffea0003c3ffff */
.L_x_16:
[----:B------:R-:W-:-:S00]  /*1340*/  BRA `(.L_x_16) ;  /* 0xfffffffc00fc7947 */ /* 0x000fc0000383ffff */
[----:B------:R-:W-:-:S00]  /*1350*/  NOP ;  /* 0x0000000000007918 */ /* 0x000fc00000000000 */
        /* <DEDUP_REMOVED lines=10> */
.L_x_79:


//--------------------- .text._Z10alpha_normPfiiiS_S_S_Pi --------------------------
	.section	.text._Z10alpha_normPfiiiS_S_S_Pi,"ax",@progbits
	.align	128
        .global         _Z10alpha_normPfiiiS_S_S_Pi
        .type           _Z10alpha_normPfiiiS_S_S_Pi,@function
        .size           _Z10alpha_normPfiiiS_S_S_Pi,(.L_x_80 - _Z10alpha_normPfiiiS_S_S_Pi)
        .other          _Z10alpha_normPfiiiS_S_S_Pi,@"STO_CUDA_ENTRY STV_DEFAULT"
_Z10alpha_normPfiiiS_S_S_Pi:
.text._Z10alpha_normPfiiiS_S_S_Pi:
[----:B------:R-:W0:Y:S01]  /*0000*/  LDC R1, c[0x0][0x37c] ;  /* 0x0000df00ff017b82 */ /* 0x000e220000000800 */
[----:B------:R-:W1:Y:S01]  /*0010*/  S2R R0, SR_TID.X ;  /* 0x0000000000007919 */ /* 0x000e620000002100 */
[----:B------:R-:W2:Y:S06]  /*0020*/  LDCU UR5, c[0x0][0x2fc] ;  /* 0x00005f80ff0577ac */ /* 0x000eac0008000800 */
[----:B------:R-:W1:Y:S01]  /*0030*/  S2UR UR6, SR_CTAID.X ;  /* 0x00000000000679c3 */ /* 0x000e620000002500 */
[----:B0-----:R-:W-:Y:S01]  /*0040*/  VIADD R1, R1, 0xffffffc0 ;  /* 0xffffffc001017836 */ /* 0x001fe20000000000 */
[----:B------:R-:W0:Y:S01]  /*0050*/  LDCU UR7, c[0x0][0x388] ;  /* 0x00007100ff0777ac */ /* 0x000e220008000800 */
[----:B------:R-:W3:Y:S05]  /*0060*/  LDCU UR4, c[0x0][0x2f8] ;  /* 0x00005f00ff0477ac */ /* 0x000eea0008000800 */
[----:B------:R-:W1:Y:S01]  /*0070*/  LDC R23, c[0x0][0x360] ;  /* 0x0000d800ff177b82 */ /* 0x000e620000000800 */
[----:B---3--:R-:W-:-:S05]  /*0080*/  IADD3 R29, P1, PT, R1, UR4, RZ ;  /* 0x00000004011d7c10 */ /* 0x008fca000ff3e0ff */
[----:B--2---:R-:W-:Y:S02]  /*0090*/  IMAD.X R28, RZ, RZ, UR5, P1 ;  /* 0x00000005ff1c7e24 */ /* 0x004fe400088e06ff */
[----:B-1----:R-:W-:-:S05]  /*00a0*/  IMAD R23, R23, UR6, R0 ;  /* 0x0000000617177c24 */ /* 0x002fca000f8e0200 */
[----:B0-----:R-:W-:-:S13]  /*00b0*/  ISETP.GE.AND P0, PT, R23, UR7, PT ;  /* 0x0000000717007c0c */ /* 0x001fda000bf06270 */
[----:B------:R-:W-:Y:S05]  /*00c0*/  @P0 EXIT ;  /* 0x000000000000094d */ /* 0x000fea0003800000 */
[----:B------:R-:W0:Y:S01]  /*00d0*/  LDC.64 R2, c[0x0][0x3b0] ;  /* 0x0000ec00ff027b82 */ /* 0x000e220000000a00 */
[----:B------:R-:W0:Y:S01]  /*00e0*/  LDCU.64 UR36, c[0x0][0x358] ;  /* 0x00006b00ff2477ac */ /* 0x000e220008000a00 */
[----:B------:R-:W1:Y:S01]  /*00f0*/  LDCU UR4, c[0x0][0x38c] ;  /* 0x00007180ff0477ac */ /* 0x000e620008000800 */
[----:B0-----:R-:W1:Y:S01]  /*0100*/  LDG.E R0, desc[UR36][R2.64] ;  /* 0x0000002402007981 */ /* 0x001e62000c1e1900 */
[C---:B------:R-:W-:Y:S02]  /*0110*/  IADD3 R31, P1, PT, R29.reuse, 0x18, RZ ;  /* 0x000000181d1f7810 */ /* 0x040fe40007f3e0ff */
[----:B------:R-:W-:-:S03]  /*0120*/  IADD3 R27, P2, PT, R29, 0x30, RZ ;  /* 0x000000301d1b7810 */ /* 0x000fc60007f5e0ff */
[----:B------:R-:W-:Y:S01]  /*0130*/  IMAD.X R30, RZ, RZ, R28, P1 ;  /* 0x000000ffff1e7224 */ /* 0x000fe200008e061c */
[----:B------:R-:W-:Y:S02]  /*0140*/  IADD3.X R26, PT, PT, RZ, R28, RZ, P2, !PT ;  /* 0x0000001cff1a7210 */ /* 0x000fe400017fe4ff */
[----:B-1----:R-:W-:-:S13]  /*0150*/  ISETP.GT.AND P0, PT, R0, UR4, PT ;  /* 0x0000000400007c0c */ /* 0x002fda000bf04270 */
[----:B------:R-:W-:Y:S05]  /*0160*/  @!P0 BRA `(.L_x_17) ;  /* 0x0000000000288947 */ /* 0x000fea0003800000 */
[----:B------:R-:W-:Y:S01]  /*0170*/  MOV R2, 0x70 ;  /* 0x0000007000027802 */ /* 0x000fe20000000f00 */
[----:B------:R0:W-:Y:S01]  /*0180*/  STL [R1+0x30], R0 ;  /* 0x0000300001007387 */ /* 0x0001e20000100800 */
[----:B------:R-:W1:Y:S01]  /*0190*/  LDCU.64 UR4, c[0x4][0x30] ;  /* 0x01000600ff0477ac */ /* 0x000e620008000a00 */
[----:B------:R-:W-:Y:S02]  /*01a0*/  IMAD.MOV.U32 R6, RZ, RZ, R27 ;  /* 0x000000ffff067224 */ /* 0x000fe400078e001b */
[----:B------:R-:W-:Y:S01]  /*01b0*/  IMAD.MOV.U32 R7, RZ, RZ, R26 ;  /* 0x000000ffff077224 */ /* 0x000fe200078e001a */
[----:B------:R-:W2:Y:S01]  /*01c0*/  LDC.64 R2, c[0x4][R2] ;  /* 0x0100000002027b82 */ /* 0x000ea20000000a00 */
[----:B-1----:R-:W-:Y:S01]  /*01d0*/  IMAD.U32 R4, RZ, RZ, UR4 ;  /* 0x00000004ff047e24 */ /* 0x002fe2000f8e00ff */
[----:B0-----:R-:W-:-:S07]  /*01e0*/  MOV R5, UR5 ;  /* 0x0000000500057c02 */ /* 0x001fce0008000f00 */
[----:B------:R-:W-:-:S07]  /*01f0*/  LEPC R20, `(.L_x_17) ;  /* 0x000000001014794e */ /* 0x000fce0000000000 */
[----:B--2---:R-:W-:Y:S05]  /*0200*/  CALL.ABS.NOINC R2 ;  /* 0x0000000002007343 */ /* 0x004fea0003c00000 */
.L_x_17:
[----:B------:R-:W0:Y:S01]  /*0210*/  LDC.64 R2, c[0x0][0x380] ;  /* 0x0000e000ff027b82 */ /* 0x000e220000000a00 */
[----:B------:R-:W-:Y:S01]  /*0220*/  MOV R18, 0x70 ;  /* 0x0000007000127802 */ /* 0x000fe20000000f00 */
[----:B------:R-:W1:Y:S01]  /*0230*/  LDCU.64 UR4, c[0x4][0x38] ;  /* 0x01000700ff0477ac */ /* 0x000e620008000a00 */
[----:B0-----:R-:W2:Y:S04]  /*0240*/  LDG.E R8, desc[UR36][R2.64] ;  /* 0x0000002402087981 */ /* 0x001ea8000c1e1900 */
[----:B------:R-:W3:Y:S01]  /*0250*/  LDG.E R10, desc[UR36][R2.64+0x4] ;  /* 0x00000424020a7981 */ /* 0x000ee2000c1e1900 */
[----:B------:R0:W4:Y:S01]  /*0260*/  LDC.64 R12, c[0x4][R18] ;  /* 0x01000000120c7b82 */ /* 0x0001220000000a00 */
[----:B-1----:R-:W-:Y:S01]  /*0270*/  MOV R4, UR4 ;  /* 0x0000000400047c02 */ /* 0x002fe20008000f00 */
[----:B------:R-:W-:Y:S01]  /*0280*/  IMAD.U32 R5, RZ, RZ, UR5 ;  /* 0x00000005ff057e24 */ /* 0x000fe2000f8e00ff */
[----:B------:R-:W-:Y:S01]  /*0290*/  MOV R7, R26 ;  /* 0x0000001a00077202 */ /* 0x000fe20000000f00 */
[----:B------:R-:W-:Y:S01]  /*02a0*/  IMAD.MOV.U32 R6, RZ, RZ, R27 ;  /* 0x000000ffff067224 */ /* 0x000fe200078e001b */
[----:B--2---:R-:W-:Y:S08]  /*02b0*/  F2F.F64.F32 R8, R8 ;  /* 0x0000000800087310 */ /* 0x004ff00000201800 */
[----:B---3--:R-:W1:Y:S02]  /*02c0*/  F2F.F64.F32 R10, R10 ;  /* 0x0000000a000a7310 */ /* 0x008e640000201800 */
[----:B-1--4-:R0:W-:Y:S02]  /*02d0*/  STL.128 [R1+0x30], R8 ;  /* 0x0000300801007387 */ /* 0x0121e40000100c00 */
[----:B------:R-:W-:-:S07]  /*02e0*/  LEPC R20, `(.L_x_18) ;  /* 0x000000001014794e */ /* 0x000fce0000000000 */
[----:B0-----:R-:W-:Y:S05]  /*02f0*/  CALL.ABS.NOINC R12 ;  /* 0x000000000c007343 */ /* 0x001fea0003c00000 */
.L_x_18:
[----:B------:R-:W0:Y:S08]  /*0300*/  LDC.64 R2, c[0x0][0x3b0] ;  /* 0x0000ec00ff027b82 */ /* 0x000e300000000a00 */
[----:B------:R-:W1:Y:S08]  /*0310*/  LDC R7, c[0x0][0x388] ;  /* 0x0000e200ff077b82 */ /* 0x000e700000000800 */
[----:B------:R-:W2:Y:S01]  /*0320*/  LDC.64 R4, c[0x0][0x3a8] ;  /* 0x0000ea00ff047b82 */ /* 0x000ea20000000a00 */
[----:B0-----:R-:W1:Y:S07]  /*0330*/  LDG.E R2, desc[UR36][R2.64] ;  /* 0x0000002402027981 */ /* 0x001e6e000c1e1900 */
[----:B------:R-:W0:Y:S08]  /*0340*/  LDC.64 R8, c[0x0][0x3a0] ;  /* 0x0000e800ff087b82 */ /* 0x000e300000000a00 */
[----:B------:R-:W3:Y:S01]  /*0350*/  S2UR UR5, SR_CgaCtaId ;  /* 0x00000000000579c3 */ /* 0x000ee20000008800 */
[----:B--2---:R-:W-:-:S07]  /*0360*/  IMAD.WIDE R4, R23, 0x4, R4 ;  /* 0x0000000417047825 */ /* 0x004fce00078e0204 */
[----:B------:R-:W2:Y:S01]  /*0370*/  LDC.64 R16, c[0x0][0x380] ;  /* 0x0000e000ff107b82 */ /* 0x000ea20000000a00 */
[----:B------:R4:W5:Y:S01]  /*0380*/  LDG.E R4, desc[UR36][R4.64] ;  /* 0x0000002404047981 */ /* 0x000962000c1e1900 */
[----:B-1----:R-:W-:-:S04]  /*0390*/  IMAD R11, R23, R7, R2 ;  /* 0x00000007170b7224 */ /* 0x002fc800078e0202 */
[----:B0-----:R-:W-:-:S06]  /*03a0*/  IMAD.WIDE R8, R11, 0x4, R8 ;  /* 0x000000040b087825 */ /* 0x001fcc00078e0208 */
[----:B------:R-:W5:Y:S01]  /*03b0*/  LDG.E R9, desc[UR36][R8.64] ;  /* 0x0000002408097981 */ /* 0x000f62000c1e1900 */
[----:B------:R-:W-:Y:S02]  /*03c0*/  UMOV UR4, 0x400 ;  /* 0x0000040000047882 */ /* 0x000fe40000000000 */
[----:B---3--:R-:W-:Y:S01]  /*03d0*/  ULEA UR4, UR5, UR4, 0x18 ;  /* 0x0000000405047291 */ /* 0x008fe2000f8ec0ff */
[----:B--2---:R-:W-:-:S04]  /*03e0*/  IMAD.WIDE R16, R23, 0x4, R16 ;  /* 0x0000000417107825 */ /* 0x004fc800078e0210 */
[----:B------:R-:W-:Y:S01]  /*03f0*/  IMAD.MOV.U32 R6, RZ, RZ, R23 ;  /* 0x000000ffff067224 */ /* 0x000fe200078e0017 */
[----:B------:R-:W-:Y:S01]  /*0400*/  LEA R2, R23, UR4, 0x2 ;  /* 0x0000000417027c11 */ /* 0x000fe2000f8e10ff */
[----:B------:R-:W-:Y:S05]  /*0410*/  WARPSYNC.ALL ;  /* 0x0000000000007948 */ /* 0x000fea0003800000 */
[----:B------:R0:W-:Y:S01]  /*0420*/  STL.64 [R1+0x18], R6 ;  /* 0x0000180601007387 */ /* 0x0001e20000100a00 */
[----:B------:R-:W1:Y:S01]  /*0430*/  LDC.64 R18, c[0x4][R18] ;  /* 0x0100000012127b82 */ /* 0x000e620000000a00 */
[----:B------:R-:W4:Y:S02]  /*0440*/  LDCU.64 UR4, c[0x4][URZ] ;  /* 0x01000000ff0477ac */ /* 0x000f240008000a00 */
[----:B----4-:R-:W-:Y:S01]  /*0450*/  MOV R5, UR5 ;  /* 0x0000000500057c02 */ /* 0x010fe20008000f00 */
[----:B-----5:R-:W-:-:S05]  /*0460*/  FMUL R3, R4, R9 ;  /* 0x0000000904037220 */ /* 0x020fca0000400000 */
[----:B------:R2:W-:Y:S04]  /*0470*/  STS [R2], R3 ;  /* 0x0000000302007388 */ /* 0x0005e80000000800 */
[----:B------:R2:W-:Y:S01]  /*0480*/  STG.E desc[UR36][R16.64], R3 ;  /* 0x0000000310007986 */ /* 0x0005e2000c101924 */
[----:B------:R-:W-:Y:S01]  /*0490*/  IMAD.U32 R4, RZ, RZ, UR4 ;  /* 0x00000004ff047e24 */ /* 0x000fe2000f8e00ff */
[----:B------:R-:W-:Y:S01]  /*04a0*/  BAR.SYNC.DEFER_BLOCKING 0x0 ;  /* 0x0000000000007b1d */ /* 0x000fe20000010000 */
[----:B0-----:R-:W-:-:S05]  /*04b0*/  IMAD.MOV.U32 R6, RZ, RZ, R31 ;  /* 0x000000ffff067224 */ /* 0x001fca00078e001f */
[----:B------:R-:W0:Y:S01]  /*04c0*/  LDCU UR38, c[0x0][0x388] ;  /* 0x00007100ff2677ac */ /* 0x000e220008000800 */
[----:B-1----:R-:W-:-:S07]  /*04d0*/  IMAD.MOV.U32 R7, RZ, RZ, R30 ;  /* 0x000000ffff077224 */ /* 0x002fce00078e001e */
[----:B------:R-:W-:-:S07]  /*04e0*/  LEPC R20, `(.L_x_19) ;  /* 0x000000001014794e */ /* 0x000fce0000000000 */
[----:B0-2---:R-:W-:Y:S05]  /*04f0*/  CALL.ABS.NOINC R18 ;  /* 0x0000000012007343 */ /* 0x005fea0003c00000 */
.L_x_19:
[----:B------:R-:W-:Y:S02]  /*0500*/  HFMA2 R22, -RZ, RZ, 0, 1.1920928955078125e-07 ;  /* 0x00000002ff167431 */ /* 0x000fe400000001ff */
[----:B------:R-:W-:-:S07]  /*0510*/  IMAD.MOV.U32 R18, RZ, RZ, 0x1 ;  /* 0x00000001ff127424 */ /* 0x000fce00078e00ff */
.L_x_25:
[----:B0-----:R-:W0:Y:S01]  /*0520*/  LDS R0, [R2] ;  /* 0x0000000002007984 */ /* 0x001e220000000800 */
[----:B------:R-:W1:Y:S01]  /*0530*/  LDC R12, c[0x0][0x388] ;  /* 0x0000e200ff0c7b82 */ /* 0x000e620000000800 */
[----:B------:R-:W-:Y:S01]  /*0540*/  MOV R24, 0x70 ;  /* 0x0000007000187802 */ /* 0x000fe20000000f00 */
[----:B------:R-:W2:Y:S01]  /*0550*/  LDCU.64 UR4, c[0x4][0x8] ;  /* 0x01000100ff0477ac */ /* 0x000ea20008000a00 */
[----:B------:R3:W-:Y:S01]  /*0560*/  STL.64 [R1+0x18], R22 ;  /* 0x0000181601007387 */ /* 0x0007e20000100a00 */
[----:B------:R-:W-:Y:S01]  /*0570*/  IMAD.MOV.U32 R25, RZ, RZ, R18 ;  /* 0x000000ffff197224 */ /* 0x000fe200078e0012 */
[----:B------:R-:W-:Y:S01]  /*0580*/  MOV R7, R30 ;  /* 0x0000001e00077202 */ /* 0x000fe20000000f00 */
[----:B------:R-:W-:Y:S02]  /*0590*/  IMAD.MOV.U32 R6, RZ, RZ, R31 ;  /* 0x000000ffff067224 */ /* 0x000fe400078e001f */
[----:B------:R3:W4:Y:S01]  /*05a0*/  LDC.64 R8, c[0x4][R24] ;  /* 0x0100000018087b82 */ /* 0x0007220000000a00 */
[----:B------:R-:W-:-:S02]  /*05b0*/  IMAD.MOV.U32 R18, RZ, RZ, R22 ;  /* 0x000000ffff127224 */ /* 0x000fc400078e0016 */
[----:B--2---:R-:W-:Y:S01]  /*05c0*/  IMAD.U32 R4, RZ, RZ, UR4 ;  /* 0x00000004ff047e24 */ /* 0x004fe2000f8e00ff */
[----:B------:R-:W-:Y:S01]  /*05d0*/  MOV R5, UR5 ;  /* 0x0000000500057c02 */ /* 0x000fe20008000f00 */
[----:B-1----:R3:W-:Y:S01]  /*05e0*/  STL [R1+0x28], R12 ;  /* 0x0000280c01007387 */ /* 0x0027e20000100800 */
[----:B0-----:R-:W0:Y:S03]  /*05f0*/  F2F.F64.F32 R10, R0 ;  /* 0x00000000000a7310 */ /* 0x001e260000201800 */
[----:B0---4-:R3:W-:Y:S02]  /*0600*/  STL.64 [R1+0x20], R10 ;  /* 0x0000200a01007387 */ /* 0x0117e40000100a00 */
[----:B------:R-:W-:-:S07]  /*0610*/  LEPC R20, `(.L_x_20) ;  /* 0x000000001014794e */ /* 0x000fce0000000000 */
[----:B---3--:R-:W-:Y:S05]  /*0620*/  CALL.ABS.NOINC R8 ;  /* 0x0000000008007343 */ /* 0x008fea0003c00000 */
.L_x_20:
[----:B------:R-:W-:-:S05]  /*0630*/  VIADD R0, R18, 0xffffffff ;  /* 0xffffffff12007836 */ /* 0x000fca0000000000 */
[----:B------:R-:W-:-:S13]  /*0640*/  LOP3.LUT P0, RZ, R0, R23, RZ, 0xc0, !PT ;  /* 0x0000001700ff7212 */ /* 0x000fda000780c0ff */
[----:B------:R-:W-:Y:S05]  /*0650*/  @P0 BRA `(.L_x_21) ;  /* 0x0000000000cc0947 */ /* 0x000fea0003800000 */
[----:B------:R-:W0:Y:S01]  /*0660*/  LDS R0, [R2] ;  /* 0x0000000002007984 */ /* 0x000e220000000800 */
[----:B------:R-:W1:Y:S01]  /*0670*/  LDC R12, c[0x0][0x388] ;  /* 0x0000e200ff0c7b82 */ /* 0x000e620000000800 */
[----:B------:R-:W-:Y:S01]  /*0680*/  MOV R19, R23 ;  /* 0x0000001700137202 */ /* 0x000fe20000000f00 */
[----:B------:R-:W2:Y:S01]  /*0690*/  LDCU.64 UR4, c[0x4][0x10] ;  /* 0x01000200ff0477ac */ /* 0x000ea20008000a00 */
[----:B------:R-:W-:Y:S01]  /*06a0*/  MOV R6, R31 ;  /* 0x0000001f00067202 */ /* 0x000fe20000000f00 */
[----:B------:R-:W-:Y:S02]  /*06b0*/  IMAD.MOV.U32 R7, RZ, RZ, R30 ;  /* 0x000000ffff077224 */ /* 0x000fe400078e001e */
[----:B------:R3:W-:Y:S02]  /*06c0*/  STL.64 [R1+0x18], R18 ;  /* 0x0000181201007387 */ /* 0x0007e40000100a00 */
[----:B------:R3:W4:Y:S01]  /*06d0*/  LDC.64 R8, c[0x4][R24] ;  /* 0x0100000018087b82 */ /* 0x0007220000000a00 */
[----:B--2---:R-:W-:-:S02]  /*06e0*/  IMAD.U32 R4, RZ, RZ, UR4 ;  /* 0x00000004ff047e24 */ /* 0x004fc4000f8e00ff */
[----:B------:R-:W-:Y:S01]  /*06f0*/  IMAD.U32 R5, RZ, RZ, UR5 ;  /* 0x00000005ff057e24 */ /* 0x000fe2000f8e00ff */
[----:B-1----:R3:W-:Y:S01]  /*0700*/  STL [R1+0x28], R12 ;  /* 0x0000280c01007387 */ /* 0x0027e20000100800 */
[----:B0-----:R-:W0:Y:S03]  /*0710*/  F2F.F64.F32 R10, R0 ;  /* 0x00000000000a7310 */ /* 0x001e260000201800 */
[----:B0---4-:R3:W-:Y:S02]  /*0720*/  STL.64 [R1+0x20], R10 ;  /* 0x0000200a01007387 */ /* 0x0117e40000100a00 */
[----:B------:R-:W-:-:S07]  /*0730*/  LEPC R20, `(.L_x_22) ;  /* 0x000000001014794e */ /* 0x000fce0000000000 */
[----:B---3--:R-:W-:Y:S05]  /*0740*/  CALL.ABS.NOINC R8 ;  /* 0x0000000008007343 */ /* 0x008fea0003c00000 */
.L_x_22:
[----:B------:R-:W0:Y:S01]  /*0750*/  LDC R0, c[0x0][0x388] ;  /* 0x0000e200ff007b82 */ /* 0x000e220000000800 */
[----:B------:R-:W-:-:S05]  /*0760*/  IMAD.IADD R3, R23, 0x1, R25 ;  /* 0x0000000117037824 */ /* 0x000fca00078e0219 */
[----:B0-----:R-:W-:-:S13]  /*0770*/  ISETP.GE.AND P0, PT, R3, R0, PT ;  /* 0x000000000300720c */ /* 0x001fda0003f06270 */
[----:B------:R-:W-:Y:S05]  /*0780*/  @P0 BRA `(.L_x_23) ;  /* 0x0000000000500947 */ /* 0x000fea0003800000 */
[----:B------:R-:W-:Y:S01]  /*0790*/  LEA R19, R25, R2, 0x2 ;  /* 0x0000000219137211 */ /* 0x000fe200078e10ff */
[----:B------:R-:W0:Y:S01]  /*07a0*/  LDS R0, [R2] ;  /* 0x0000000002007984 */ /* 0x000e220000000800 */
[----:B------:R-:W1:Y:S01]  /*07b0*/  LDC.64 R24, c[0x4][R24] ;  /* 0x0100000018187b82 */ /* 0x000e620000000a00 */
[----:B------:R-:W2:Y:S01]  /*07c0*/  LDCU.64 UR4, c[0x4][0x18] ;  /* 0x01000300ff0477ac */ /* 0x000ea20008000a00 */
[----:B------:R-:W-:Y:S01]  /*07d0*/  MOV R6, R31 ;  /* 0x0000001f00067202 */ /* 0x000fe20000000f00 */
[----:B------:R-:W3:Y:S01]  /*07e0*/  LDS R3, [R19] ;  /* 0x0000000013037984 */ /* 0x000ee20000000800 */
[----:B------:R-:W-:Y:S02]  /*07f0*/  IMAD.MOV.U32 R7, RZ, RZ, R30 ;  /* 0x000000ffff077224 */ /* 0x000fe400078e001e */
[----:B--2---:R-:W-:Y:S02]  /*0800*/  IMAD.U32 R4, RZ, RZ, UR4 ;  /* 0x00000004ff047e24 */ /* 0x004fe4000f8e00ff */
[----:B------:R-:W-:Y:S01]  /*0810*/  IMAD.U32 R5, RZ, RZ, UR5 ;  /* 0x00000005ff057e24 */ /* 0x000fe2000f8e00ff */
[----:B0-----:R-:W0:Y:S08]  /*0820*/  F2F.F64.F32 R8, R0 ;  /* 0x0000000000087310 */ /* 0x001e300000201800 */
[----:B---3--:R-:W2:Y:S01]  /*0830*/  F2F.F64.F32 R10, R3 ;  /* 0x00000003000a7310 */ /* 0x008ea20000201800 */
[----:B0-----:R0:W-:Y:S04]  /*0840*/  STL.64 [R1+0x18], R8 ;  /* 0x0000180801007387 */ /* 0x0011e80000100a00 */
[----:B-12---:R0:W-:Y:S02]  /*0850*/  STL.64 [R1+0x20], R10 ;  /* 0x0000200a01007387 */ /* 0x0061e40000100a00 */
[----:B------:R-:W-:-:S07]  /*0860*/  LEPC R20, `(.L_x_24) ;  /* 0x000000001014794e */ /* 0x000fce0000000000 */
[----:B0-----:R-:W-:Y:S05]  /*0870*/  CALL.ABS.NOINC R24 ;  /* 0x0000000018007343 */ /* 0x001fea0003c00000 */
.L_x_24:
[----:B------:R-:W-:Y:S04]  /*0880*/  LDS R19, [R19] ;  /* 0x0000000013137984 */ /* 0x000fe80000000800 */
[----:B------:R-:W0:Y:S02]  /*0890*/  LDS R0, [R2] ;  /* 0x0000000002007984 */ /* 0x000e240000000800 */
[----:B0-----:R-:W-:-:S05]  /*08a0*/  FADD R3, R19, R0 ;  /* 0x0000000013037221 */ /* 0x001fca0000000000 */
[----:B------:R0:W-:Y:S01]  /*08b0*/  STS [R2], R3 ;  /* 0x0000000302007388 */ /* 0x0001e20000000800 */
[----:B------:R-:W-:Y:S05]  /*08c0*/  BRA `(.L_x_21) ;  /* 0x0000000000307947 */ /* 0x000fea0003800000 */
.L_x_23:
[----:B------:R-:W-:Y:S01]  /*08d0*/  IMAD.MOV.U32 R24, RZ, RZ, R23 ;  /* 0x000000ffff187224 */ /* 0x000fe200078e0017 */
[----:B------:R-:W-:Y:S01]  /*08e0*/  MOV R3, 0x70 ;  /* 0x0000007000037802 */ /* 0x000fe20000000f00 */
[----:B------:R0:W-:Y:S01]  /*08f0*/  STL [R1+0x20], R0 ;  /* 0x0000200001007387 */ /* 0x0001e20000100800 */
[----:B------:R-:W1:Y:S01]  /*0900*/  LDCU.64 UR4, c[0x4][0x20] ;  /* 0x01000400ff0477ac */ /* 0x000e620008000a00 */
[----:B------:R-:W-:Y:S01]  /*0910*/  IMAD.MOV.U32 R6, RZ, RZ, R31 ;  /* 0x000000ffff067224 */ /* 0x000fe200078e001f */
[----:B------:R0:W2:Y:S01]  /*0920*/  LDC.64 R8, c[0x4][R3] ;  /* 0x0100000003087b82 */ /* 0x0000a20000000a00 */
[----:B------:R0:W-:Y:S01]  /*0930*/  STL.64 [R1+0x18], R24 ;  /* 0x0000181801007387 */ /* 0x0001e20000100a00 */
[----:B------:R-:W-:Y:S02]  /*0940*/  MOV R7, R30 ;  /* 0x0000001e00077202 */ /* 0x000fe40000000f00 */
[----:B-1----:R-:W-:Y:S01]  /*0950*/  MOV R4, UR4 ;  /* 0x0000000400047c02 */ /* 0x002fe20008000f00 */
[----:B0-----:R-:W-:-:S07]  /*0960*/  IMAD.U32 R5, RZ, RZ, UR5 ;  /* 0x00000005ff057e24 */ /* 0x001fce000f8e00ff */
[----:B------:R-:W-:-:S07]  /*0970*/  LEPC R20, `(.L_x_21) ;  /* 0x000000001014794e */ /* 0x000fce0000000000 */
[----:B--2---:R-:W-:Y:S05]  /*0980*/  CALL.ABS.NOINC R8 ;  /* 0x0000000008007343 */ /* 0x004fea0003c00000 */
.L_x_21:
[----:B------:R-:W-:Y:S01]  /*0990*/  IMAD.SHL.U32 R22, R18, 0x2, RZ ;  /* 0x0000000212167824 */ /* 0x000fe200078e00ff */
[----:B------:R-:W-:Y:S05]  /*09a0*/  WARPSYNC.ALL ;  /* 0x0000000000007948 */ /* 0x000fea0003800000 */
[----:B------:R-:W-:Y:S01]  /*09b0*/  BAR.SYNC.DEFER_BLOCKING 0x0 ;  /* 0x0000000000007b1d */ /* 0x000fe20000010000 */
[----:B------:R-:W-:-:S13]  /*09c0*/  ISETP.GE.AND P0, PT, R22, UR38, PT ;  /* 0x0000002616007c0c */ /* 0x000fda000bf06270 */
[----:B------:R-:W-:Y:S05]  /*09d0*/  @!P0 BRA `(.L_x_25) ;  /* 0xfffffff800d08947 */ /* 0x000fea000383ffff */
[----:B------:R-:W1:Y:S01]  /*09e0*/  S2UR UR5, SR_CgaCtaId ;  /* 0x00000000000579c3 */ /* 0x000e620000008800 */
[----:B------:R-:W-:Y:S01]  /*09f0*/  UMOV UR4, 0x400 ;  /* 0x0000040000047882 */ /* 0x000fe20000000000 */
[----:B------:R-:W-:Y:S01]  /*0a00*/  MOV R19, 0x70 ;  /* 0x0000007000137802 */ /* 0x000fe20000000f00 */
[----:B------:R-:W-:Y:S02]  /*0a10*/  IMAD.MOV.U32 R6, RZ, RZ, R31 ;  /* 0x000000ffff067224 */ /* 0x000fe400078e001f */
[----:B------:R-:W-:-:S03]  /*0a20*/  IMAD.MOV.U32 R7, RZ, RZ, R30 ;  /* 0x000000ffff077224 */ /* 0x000fc600078e001e */
[----:B------:R2:W3:Y:S01]  /*0a30*/  LDC.64 R8, c[0x4][R19] ;  /* 0x0100000013087b82 */ /* 0x0004e20000000a00 */
[----:B-1----:R-:W-:-:S09]  /*0a40*/  ULEA UR4, UR5, UR4, 0x18 ;  /* 0x0000000405047291 */ /* 0x002fd2000f8ec0ff */
[----:B------:R-:W1:Y:S02]  /*0a50*/  LDS R0, [UR4] ;  /* 0x00000004ff007984 */ /* 0x000e640008000800 */
[----:B------:R-:W4:Y:S02]  /*0a60*/  LDCU.64 UR4, c[0x4][0x28] ;  /* 0x01000500ff0477ac */ /* 0x000f240008000a00 */
[----:B----4-:R-:W-:Y:S01]  /*0a70*/  IMAD.U32 R4, RZ, RZ, UR4 ;  /* 0x00000004ff047e24 */ /* 0x010fe2000f8e00ff */
[----:B------:R-:W-:Y:S01]  /*0a80*/  MOV R5, UR5 ;  /* 0x0000000500057c02 */ /* 0x000fe20008000f00 */
[----:B-1----:R-:W1:Y:S02]  /*0a90*/  F2F.F64.F32 R10, R0 ;  /* 0x00000000000a7310 */ /* 0x002e640000201800 */
[----:B-1-3--:R2:W-:Y:S04]  /*0aa0*/  STL.64 [R1+0x18], R10 ;  /* 0x0000180a01007387 */ /* 0x00a5e80000100a00 */
[----:B------:R-:W-:-:S07]  /*0ab0*/  LEPC R20, `(.L_x_26) ;  /* 0x000000001014794e */ /* 0x000fce0000000000 */
[----:B0-2---:R-:W-:Y:S05]  /*0ac0*/  CALL.ABS.NOINC R8 ;  /* 0x0000000008007343 */ /* 0x005fea0003c00000 */
.L_x_26:
[----:B------:R-:W0:Y:S01]  /*0ad0*/  S2UR UR5, SR_CgaCtaId ;  /* 0x00000000000579c3 */ /* 0x000e220000008800 */
[----:B------:R-:W-:Y:S01]  /*0ae0*/  UMOV UR4, 0x400 ;  /* 0x0000040000047882 */ /* 0x000fe20000000000 */
[----:B------:R-:W-:Y:S01]  /*0af0*/  IMAD.MOV.U32 R6, RZ, RZ, R27 ;  /* 0x000000ffff067224 */ /* 0x000fe200078e001b */
[----:B------:R-:W-:-:S05]  /*0b00*/  MOV R7, R26 ;  /* 0x0000001a00077202 */ /* 0x000fca0000000f00 */
[----:B------:R1:W2:Y:S01]  /*0b10*/  LDC.64 R10, c[0x4][R19] ;  /* 0x01000000130a7b82 */ /* 0x0002a20000000a00 */
[----:B0-----:R-:W-:-:S09]  /*0b20*/  ULEA UR4, UR5, UR4, 0x18 ;  /* 0x0000000405047291 */ /* 0x001fd2000f8ec0ff */
[----:B------:R-:W0:Y:S02]  /*0b30*/  LDS R18, [UR4] ;  /* 0x00000004ff127984 */ /* 0x000e240008000800 */
[----:B------:R-:W3:Y:S02]  /*0b40*/  LDCU.64 UR4, c[0x4][0x40] ;  /* 0x01000800ff0477ac */ /* 0x000ee40008000a00 */
[----:B---3--:R-:W-:Y:S01]  /*0b50*/  MOV R4, UR4 ;  /* 0x0000000400047c02 */ /* 0x008fe20008000f00 */
[----:B------:R-:W-:Y:S01]  /*0b60*/  IMAD.U32 R5, RZ, RZ, UR5 ;  /* 0x00000005ff057e24 */ /* 0x000fe2000f8e00ff */
[----:B0-----:R-:W0:Y:S02]  /*0b70*/  F2F.F64.F32 R8, R18 ;  /* 0x0000001200087310 */ /* 0x001e240000201800 */
[----:B0-2---:R1:W-:Y:S04]  /*0b80*/  STL.64 [R1+0x30], R8 ;  /* 0x0000300801007387 */ /* 0x0053e80000100a00 */
[----:B------:R-:W-:-:S07]  /*0b90*/  LEPC R20, `(.L_x_27) ;  /* 0x000000001014794e */ /* 0x000fce0000000000 */
[----:B-1----:R-:W-:Y:S05]  /*0ba0*/  CALL.ABS.NOINC R10 ;  /* 0x000000000a007343 */ /* 0x002fea0003c00000 */
.L_x_27:
[----:B------:R-:W2:Y:S01]  /*0bb0*/  LDG.E R3, desc[UR36][R16.64] ;  /* 0x0000002410037981 */ /* 0x000ea2000c1e1900 */
[----:B------:R-:W0:Y:S01]  /*0bc0*/  MUFU.RCP R5, R18 ;  /* 0x0000001200057308 */ /* 0x000e220000001000 */
[----:B------:R-:W-:Y:S01]  /*0bd0*/  BSSY.RECONVERGENT B0, `(.L_x_28) ;  /* 0x000000c000007945 */ /* 0x000fe20003800200 */
[----:B0-----:R-:W-:-:S04]  /*0be0*/  FFMA R0, -R18, R5, 1 ;  /* 0x3f80000012007423 */ /* 0x001fc80000000105 */
[----:B------:R-:W-:Y:S02]  /*0bf0*/  FFMA R0, R5, R0, R5 ;  /* 0x0000000005007223 */ /* 0x000fe40000000005 */
[----:B--2---:R-:W0:Y:S02]  /*0c00*/  FCHK P0, R3, R18 ;  /* 0x0000001203007302 */ /* 0x004e240000000000 */
[----:B------:R-:W-:-:S04]  /*0c10*/  FFMA R5, R3, R0, RZ ;  /* 0x0000000003057223 */ /* 0x000fc800000000ff */
[----:B------:R-:W-:-:S04]  /*0c20*/  FFMA R4, -R18, R5, R3 ;  /* 0x0000000512047223 */ /* 0x000fc80000000103 */
[----:B------:R-:W-:Y:S01]  /*0c30*/  FFMA R5, R0, R4, R5 ;  /* 0x0000000400057223 */ /* 0x000fe20000000005 */
[----:B0-----:R-:W-:Y:S06]  /*0c40*/  @!P0 BRA `(.L_x_29) ;  /* 0x0000000000108947 */ /* 0x001fec0003800000 */
[----:B------:R-:W-:Y:S01]  /*0c50*/  IMAD.MOV.U32 R0, RZ, RZ, R18 ;  /* 0x000000ffff007224 */ /* 0x000fe200078e0012 */
[----:B------:R-:W-:-:S07]  /*0c60*/  MOV R4, 0xc80 ;  /* 0x00000c8000047802 */ /* 0x000fce0000000f00 */
[----:B------:R-:W-:Y:S05]  /*0c70*/  CALL.REL.NOINC `($__internal_1_$__cuda_sm3x_div_rn_noftz_f32_slowpath) ;  /* 0x0000002000907944 */ /* 0x000fea0003c00000 */
[----:B------:R-:W-:-:S07]  /*0c80*/  IMAD.MOV.U32 R5, RZ, RZ, R0 ;  /* 0x000000ffff057224 */ /* 0x000fce00078e0000 */
.L_x_29:
[----:B------:R-:W-:Y:S05]  /*0c90*/  BSYNC.RECONVERGENT B0 ;  /* 0x0000000000007941 */ /* 0x000fea0003800200 */
.L_x_28:
[----:B------:R0:W-:Y:S01]  /*0ca0*/  STG.E desc[UR36][R16.64], R5 ;  /* 0x0000000510007986 */ /* 0x0001e2000c101924 */
[----:B------:R-:W-:Y:S05]  /*0cb0*/  WARPSYNC.ALL ;  /* 0x0000000000007948 */ /* 0x000fea0003800000 */
[----:B------:R-:W1:Y:S08]  /*0cc0*/  LDC.64 R12, c[0x0][0x380] ;  /* 0x0000e000ff0c7b82 */ /* 0x000e700000000a00 */
[----:B------:R-:W-:Y:S01]  /*0cd0*/  BAR.SYNC.DEFER_BLOCKING 0x0 ;  /* 0x0000000000007b1d */ /* 0x000fe20000010000 */
[----:B0-----:R-:W-:-:S05]  /*0ce0*/  MOV R16, 0x70 ;  /* 0x0000007000107802 */ /* 0x001fca0000000f00 */
[----:B------:R-:W0:Y:S01]  /*0cf0*/  LDCU.64 UR4, c[0x4][0x48] ;  /* 0x01000900ff0477ac */ /* 0x000e220008000a00 */
[----:B-1----:R-:W2:Y:S04]  /*0d00*/  LDG.E R8, desc[UR36][R12.64] ;  /* 0x000000240c087981 */ /* 0x002ea8000c1e1900 */
[----:B------:R-:W3:Y:S01]  /*0d10*/  LDG.E R10, desc[UR36][R12.64+0x4] ;  /* 0x000004240c0a7981 */ /* 0x000ee2000c1e1900 */
[----:B------:R1:W4:Y:S01]  /*0d20*/  LDC.64 R14, c[0x4][R16] ;  /* 0x01000000100e7b82 */ /* 0x0003220000000a00 */
[----:B0-----:R-:W-:Y:S01]  /*0d30*/  MOV R4, UR4 ;  /* 0x0000000400047c02 */ /* 0x001fe20008000f00 */
[----:B------:R-:W-:Y:S01]  /*0d40*/  IMAD.U32 R5, RZ, RZ, UR5 ;  /* 0x00000005ff057e24 */ /* 0x000fe2000f8e00ff */
[----:B------:R-:W-:Y:S01]  /*0d50*/  MOV R7, R26 ;  /* 0x0000001a00077202 */ /* 0x000fe20000000f00 */
[----:B------:R-:W-:Y:S01]  /*0d60*/  IMAD.MOV.U32 R6, RZ, RZ, R27 ;  /* 0x000000ffff067224 */ /* 0x000fe200078e001b */
[----:B--2---:R-:W-:Y:S08]  /*0d70*/  F2F.F64.F32 R8, R8 ;  /* 0x0000000800087310 */ /* 0x004ff00000201800 */
[----:B---3--:R-:W0:Y:S02]  /*0d80*/  F2F.F64.F32 R10, R10 ;  /* 0x0000000a000a7310 */ /* 0x008e240000201800 */
[----:B0---4-:R1:W-:Y:S02]  /*0d90*/  STL.128 [R1+0x30], R8 ;  /* 0x0000300801007387 */ /* 0x0113e40000100c00 */
[----:B------:R-:W-:-:S07]  /*0da0*/  LEPC R20, `(.L_x_30) ;  /* 0x000000001014794e */ /* 0x000fce0000000000 */
[----:B-1----:R-:W-:Y:S05]  /*0db0*/  CALL.ABS.NOINC R14 ;  /* 0x000000000e007343 */ /* 0x002fea0003c00000 */
.L_x_30:
[----:B------:R0:W-:Y:S01]  /*0dc0*/  STL [R1+0x30], R23 ;  /* 0x0000301701007387 */ /* 0x0001e20000100800 */
[----:B------:R-:W1:Y:S01]  /*0dd0*/  LDC.64 R16, c[0x4][R16] ;  /* 0x0100000010107b82 */ /* 0x000e620000000a00 */
[----:B------:R-:W2:Y:S01]  /*0de0*/  LDCU.64 UR4, c[0x4][0x50] ;  /* 0x01000a00ff0477ac */ /* 0x000ea20008000a00 */
[----:B------:R-:W-:Y:S01]  /*0df0*/  MOV R6, R27 ;  /* 0x0000001b00067202 */ /* 0x000fe20000000f00 */
[----:B------:R-:W-:Y:S02]  /*0e00*/  IMAD.MOV.U32 R7, RZ, RZ, R26 ;  /* 0x000000ffff077224 */ /* 0x000fe400078e001a */
[----:B--2---:R-:W-:Y:S02]  /*0e10*/  IMAD.U32 R4, RZ, RZ, UR4 ;  /* 0x00000004ff047e24 */ /* 0x004fe4000f8e00ff */
[----:B0-----:R-:W-:-:S07]  /*0e20*/  IMAD.U32 R5, RZ, RZ, UR5 ;  /* 0x00000005ff057e24 */ /* 0x001fce000f8e00ff */
[----:B------:R-:W-:-:S07]  /*0e30*/  LEPC R20, `(.L_x_31) ;  /* 0x000000001014794e */ /* 0x000fce0000000000 */
[----:B-1----:R-:W-:Y:S05]  /*0e40*/  CALL.ABS.NOINC R16 ;  /* 0x0000000010007343 */ /* 0x002fea0003c00000 */
.L_x_31:
[----:B------:R-:W0:Y:S02]  /*0e50*/  LDCU UR4, c[0x0][0x390] ;  /* 0x00007200ff0477ac */ /* 0x000e240008000800 */
[----:B0-----:R-:W-:-:S09]  /*0e60*/  UISETP.GE.AND UP0, UPT, UR4, 0x3, UPT ;  /* 0x000000030400788c */ /* 0x001fd2000bf06270 */
[----:B------:R-:W-:Y:S05]  /*0e70*/  BRA.U !UP0, `(.L_x_32) ;  /* 0x0000001d08dc7547 */ /* 0x000fea000b800000 */
[----:B------:R-:W-:-:S07]  /*0e80*/  IMAD.MOV.U32 R25, RZ, RZ, 0x1 ;  /* 0x00000001ff197424 */ /* 0x000fce00078e00ff */
.L_x_65:
[----:B------:R-:W0:Y:S01]  /*0e90*/  LDCU UR4, c[0x0][0x2f8] ;  /* 0x00005f00ff0477ac */ /* 0x000e220008000800 */
[----:B------:R-:W1:Y:S01]  /*0ea0*/  LDC R16, c[0x0][0x388] ;  /* 0x0000e200ff107b82 */ /* 0x000e620000000800 */
[----:B------:R-:W-:Y:S01]  /*0eb0*/  MOV R8, 0x70 ;  /* 0x0000007000087802 */ /* 0x000fe20000000f00 */
[----:B------:R-:W-:Y:S01]  /*0ec0*/  IMAD.MOV.U32 R6, RZ, RZ, R27 ;  /* 0x000000ffff067224 */ /* 0x000fe200078e001b */
[----:B------:R-:W-:Y:S02]  /*0ed0*/  MOV R24, R23 ;  /* 0x0000001700187202 */ /* 0x000fe40000000f00 */
[----:B------:R-:W-:-:S03]  /*0ee0*/  MOV R7, R26 ;  /* 0x0000001a00077202 */ /* 0x000fc60000000f00 */
[----:B------:R-:W2:Y:S01]  /*0ef0*/  LDC.64 R8, c[0x4][R8] ;  /* 0x0100000008087b82 */ /* 0x000ea20000000a00 */
[----:B0-----:R-:W-:Y:S01]  /*0f00*/  VIADD R3, R27, -UR4 ;  /* 0x800000041b037c36 */ /* 0x001fe20008000000 */
[----:B------:R-:W0:Y:S04]  /*0f10*/  LDCU.64 UR4, c[0x4][0x58] ;  /* 0x01000b00ff0477ac */ /* 0x000e280008000a00 */
[----:B------:R-:W-:Y:S01]  /*0f20*/  STL.64 [R3], R24 ;  /* 0x0000001803007387 */ /* 0x000fe20000100a00 */
[----:B-1----:R-:W-:Y:S01]  /*0f30*/  IMAD R32, R25, R16, RZ ;  /* 0x0000001019207224 */ /* 0x002fe200078e02ff */
[----:B------:R-:W-:-:S03]  /*0f40*/  ISETP.GE.AND P0, PT, R16, 0x1, PT ;  /* 0x000000011000780c */ /* 0x000fc60003f06270 */
[----:B------:R-:W-:-:S05]  /*0f50*/  IMAD.IADD R0, R23, 0x1, R32 ;  /* 0x0000000117007824 */ /* 0x000fca00078e0220 */
[----:B------:R1:W-:Y:S01]  /*0f60*/  STL [R3+0x8], R0 ;  /* 0x0000080003007387 */ /* 0x0003e20000100800 */
[----:B0-----:R-:W-:Y:S01]  /*0f70*/  MOV R4, UR4 ;  /* 0x0000000400047c02 */ /* 0x001fe20008000f00 */
[----:B------:R-:W-:Y:S01]  /*0f80*/  IMAD.U32 R5, RZ, RZ, UR5 ;  /* 0x00000005ff057e24 */ /* 0x000fe2000f8e00ff */
[----:B-12---:R-:W-:-:S07]  /*0f90*/  P2R R0, PR, RZ, 0x1 ;  /* 0x00000001ff007803 */ /* 0x006fce0000000000 */
[----:B------:R-:W-:-:S07]  /*0fa0*/  LEPC R20, `(.L_x_33) ;  /* 0x000000001014794e */ /* 0x000fce0000000000 */
[----:B------:R-:W-:Y:S05]  /*0fb0*/  CALL.ABS.NOINC R8 ;  /* 0x0000000008007343 */ /* 0x000fea0003c00000 */
.L_x_33:
[----:B------:R-:W-:Y:S01]  /*0fc0*/  ISETP.GE.AND P6, PT, R16, 0x1, PT ;  /* 0x000000011000780c */ /* 0x000fe20003fc6270 */
[----:B------:R-:W-:-:S12]  /*0fd0*/  IMAD.MOV.U32 R33, RZ, RZ, RZ ;  /* 0x000000ffff217224 */ /* 0x000fd800078e00ff */
[----:B------:R-:W-:Y:S05]  /*0fe0*/  @!P6 BRA `(.L_x_34) ;  /* 0x000000140038e947 */ /* 0x000fea0003800000 */
[----:B------:R-:W0:Y:S01]  /*0ff0*/  LDCU UR4, c[0x0][0x388] ;  /* 0x00007100ff0477ac */ /* 0x000e220008000800 */
[----:B------:R-:W-:Y:S02]  /*1000*/  HFMA2 R33, -RZ, RZ, 0, 0 ;  /* 0x00000000ff217431 */ /* 0x000fe400000001ff */
[----:B------:R-:W-:Y:S02]  /*1010*/  IMAD.MOV.U32 R22, RZ, RZ, RZ ;  /* 0x000000ffff167224 */ /* 0x000fe400078e00ff */
[----:B0-----:R-:W-:-:S04]  /*1020*/  IMAD.U32 R3, RZ, RZ, UR4 ;  /* 0x00000004ff037e24 */ /* 0x001fc8000f8e00ff */
[----:B------:R-:W-:Y:S01]  /*1030*/  IMAD.IADD R32, R32, 0x1, -R3 ;  /* 0x0000000120207824 */ /* 0x000fe200078e0a03 */
[----:B------:R-:W-:-:S13]  /*1040*/  ISETP.GE.U32.AND P0, PT, R3, 0x8, PT ;  /* 0x000000080300780c */ /* 0x000fda0003f06070 */
[----:B------:R-:W-:Y:S05]  /*1050*/  @!P0 BRA `(.L_x_35) ;  /* 0x0000000800888947 */ /* 0x000fea0003800000 */
[----:B------:R-:W-:Y:S01]  /*1060*/  BSSY.RECONVERGENT B6, `(.L_x_35) ;  /* 0x00000a1000067945 */ /* 0x000fe20003800200 */
[----:B------:R-:W-:Y:S01]  /*1070*/  MOV R33, RZ ;  /* 0x000000ff00217202 */ /* 0x000fe20000000f00 */
[----:B------:R-:W-:Y:S01]  /*1080*/  IMAD.MOV.U32 R24, RZ, RZ, RZ ;  /* 0x000000ffff187224 */ /* 0x000fe200078e00ff */
[----:B------:R-:W-:Y:S01]  /*1090*/  MOV R30, R23 ;  /* 0x00000017001e7202 */ /* 0x000fe20000000f00 */
[----:B------:R-:W-:-:S07]  /*10a0*/  IMAD.MOV.U32 R31, RZ, RZ, R32 ;  /* 0x000000ffff1f7224 */ /* 0x000fce00078e0020 */
.L_x_44:
[----:B------:R-:W-:Y:S01]  /*10b0*/  MOV R8, 0x70 ;  /* 0x0000007000087802 */ /* 0x000fe20000000f00 */
[----:B------:R-:W-:Y:S01]  /*10c0*/  IMAD.MOV.U32 R10, RZ, RZ, R23 ;  /* 0x000000ffff0a7224 */ /* 0x000fe200078e0017 */
[----:B------:R-:W0:Y:S01]  /*10d0*/  LDC.64 R18, c[0x0][0x380] ;  /* 0x0000e000ff127b82 */ /* 0x000e220000000a00 */
[----:B------:R-:W-:Y:S01]  /*10e0*/  IMAD.MOV.U32 R11, RZ, RZ, R25 ;  /* 0x000000ffff0b7224 */ /* 0x000fe200078e0019 */
[----:B------:R1:W-:Y:S01]  /*10f0*/  STL [R1+0x38], R24 ;  /* 0x0000381801007387 */ /* 0x0003e20000100800 */
[----:B------:R-:W2:Y:S01]  /*1100*/  LDCU.64 UR4, c[0x4][0x60] ;  /* 0x01000c00ff0477ac */ /* 0x000ea20008000a00 */
[----:B------:R-:W-:Y:S02]  /*1110*/  IADD3 R27, P0, PT, R29, 0x30, RZ ;  /* 0x000000301d1b7810 */ /* 0x000fe40007f1e0ff */
[----:B------:R1:W-:Y:S02]  /*1120*/  STL.64 [R1+0x30], R10 ;  /* 0x0000300a01007387 */ /* 0x0003e40000100a00 */
[----:B------:R-:W3:Y:S01]  /*1130*/  LDC.64 R8, c[0x4][R8] ;  /* 0x0100000008087b82 */ /* 0x000ee20000000a00 */
[----:B------:R-:W-:-:S02]  /*1140*/  IADD3.X R26, PT, PT, RZ, R28, RZ, P0, !PT ;  /* 0x0000001cff1a7210 */ /* 0x000fc400007fe4ff */
[----:B------:R-:W-:-:S03]  /*1150*/  MOV R6, R27 ;  /* 0x0000001b00067202 */ /* 0x000fc60000000f00 */
[----:B------:R-:W-:Y:S02]  /*1160*/  IMAD.MOV.U32 R7, RZ, RZ, R26 ;  /* 0x000000ffff077224 */ /* 0x000fe400078e001a */
[----:B--2---:R-:W-:Y:S02]  /*1170*/  IMAD.U32 R4, RZ, RZ, UR4 ;  /* 0x00000004ff047e24 */ /* 0x004fe4000f8e00ff */
[----:B------:R-:W-:Y:S02]  /*1180*/  IMAD.U32 R5, RZ, RZ, UR5 ;  /* 0x00000005ff057e24 */ /* 0x000fe4000f8e00ff */
[----:B01----:R-:W-:-:S07]  /*1190*/  IMAD.WIDE R18, R31, 0x4, R18 ;  /* 0x000000041f127825 */ /* 0x003fce00078e0212 */
[----:B------:R-:W-:-:S07]  /*11a0*/  LEPC R20, `(.L_x_36) ;  /* 0x000000001014794e */ /* 0x000fce0000000000 */
[----:B---3--:R-:W-:Y:S05]  /*11b0*/  CALL.ABS.NOINC R8 ;  /* 0x0000000008007343 */ /* 0x008fea0003c00000 */
.L_x_36:
[----:B------:R-:W0:Y:S01]  /*11c0*/  LDC.64 R16, c[0x0][0x398] ;  /* 0x0000e600ff107b82 */ /* 0x000e220000000a00 */
[----:B------:R-:W2:Y:S01]  /*11d0*/  LDG.E R4, desc[UR36][R18.64] ;  /* 0x0000002412047981 */ /* 0x000ea2000c1e1900 */
[----:B------:R-:W-:Y:S01]  /*11e0*/  IMAD.MOV.U32 R10, RZ, RZ, R23 ;  /* 0x000000ffff0a7224 */ /* 0x000fe200078e0017 */
[----:B------:R-:W-:Y:S01]  /*11f0*/  MOV R11, R25 ;  /* 0x00000019000b7202 */ /* 0x000fe20000000f00 */
[----:B------:R-:W-:Y:S01]  /*1200*/  VIADD R0, R24, 0x1 ;  /* 0x0000000118007836 */ /* 0x000fe20000000000 */
[----:B------:R-:W-:Y:S01]  /*1210*/  MOV R22, 0x70 ;  /* 0x0000007000167802 */ /* 0x000fe20000000f00 */
[----:B------:R-:W1:Y:S01]  /*1220*/  LDCU.64 UR4, c[0x4][0x60] ;  /* 0x01000c00ff0477ac */ /* 0x000e620008000a00 */
[----:B0-----:R-:W-:-:S05]  /*1230*/  IMAD.WIDE R16, R30, 0x4, R16 ;  /* 0x000000041e107825 */ /* 0x001fca00078e0210 */
[----:B------:R-:W2:Y:S01]  /*1240*/  LDG.E R3, desc[UR36][R16.64] ;  /* 0x0000002410037981 */ /* 0x000ea2000c1e1900 */
[----:B------:R0:W3:Y:S03]  /*1250*/  LDC.64 R8, c[0x4][R22] ;  /* 0x0100000016087b82 */ /* 0x0000e60000000a00 */
[----:B------:R0:W-:Y:S04]  /*1260*/  STL.64 [R1+0x30], R10 ;  /* 0x0000300a01007387 */ /* 0x0001e80000100a00 */
[----:B------:R0:W-:Y:S01]  /*1270*/  STL [R1+0x38], R0 ;  /* 0x0000380001007387 */ /* 0x0001e20000100800 */
[----:B-1----:R-:W-:Y:S01]  /*1280*/  MOV R5, UR5 ;  /* 0x0000000500057c02 */ /* 0x002fe20008000f00 */
[----:B------:R-:W-:-:S02]  /*1290*/  IMAD.MOV.U32 R6, RZ, RZ, R27 ;  /* 0x000000ffff067224 */ /* 0x000fc400078e001b */
[----:B------:R-:W-:Y:S02]  /*12a0*/  IMAD.MOV.U32 R7, RZ, RZ, R26 ;  /* 0x000000ffff077224 */ /* 0x000fe400078e001a */
[----:B--2---:R-:W-:Y:S01]  /*12b0*/  FFMA R33, R4, R3, R33 ;  /* 0x0000000304217223 */ /* 0x004fe20000000021 */
[----:B0--3--:R-:W-:-:S07]  /*12c0*/  IMAD.U32 R4, RZ, RZ, UR4 ;  /* 0x00000004ff047e24 */ /* 0x009fce000f8e00ff */
[----:B------:R-:W-:-:S07]  /*12d0*/  LEPC R20, `(.L_x_37) ;  /* 0x000000001014794e */ /* 0x000fce0000000000 */
[----:B------:R-:W-:Y:S05]  /*12e0*/  CALL.ABS.NOINC R8 ;  /* 0x0000000008007343 */ /* 0x000fea0003c00000 */
.L_x_37:
[----:B------:R-:W0:Y:S01]  /*12f0*/  LDC R3, c[0x0][0x388] ;  /* 0x0000e200ff037b82 */ /* 0x000e220000000800 */
[----:B------:R-:W2:Y:S01]  /*1300*/  LDG.E R4, desc[UR36][R18.64+0x4] ;  /* 0x0000042412047981 */ /* 0x000ea2000c1e1900 */
[----:B------:R-:W-:Y:S01]  /*1310*/  MOV R10, R23 ;  /* 0x00000017000a7202 */ /* 0x000fe20000000f00 */
[----:B------:R-:W-:Y:S01]  /*1320*/  IMAD.MOV.U32 R11, RZ, RZ, R25 ;  /* 0x000000ffff0b7224 */ /* 0x000fe200078e0019 */
[----:B------:R-:W1:Y:S01]  /*1330*/  LDCU.64 UR4, c[0x4][0x60] ;  /* 0x01000c00ff0477ac */ /* 0x000e620008000a00 */
[----:B0-----:R-:W-:-:S05]  /*1340*/  IMAD.WIDE.U32 R16, R3, 0x4, R16 ;  /* 0x0000000403107825 */ /* 0x001fca00078e0010 */
[----:B------:R-:W2:Y:S01]  /*1350*/  LDG.E R3, desc[UR36][R16.64] ;  /* 0x0000002410037981 */ /* 0x000ea2000c1e1900 */
[----:B------:R-:W-:Y:S01]  /*1360*/  VIADD R0, R24, 0x2 ;  /* 0x0000000218007836 */ /* 0x000fe20000000000 */
[----:B------:R0:W3:Y:S02]  /*1370*/  LDC.64 R8, c[0x4][R22] ;  /* 0x0100000016087b82 */ /* 0x0000e40000000a00 */
[----:B------:R0:W-:Y:S04]  /*1380*/  STL.64 [R1+0x30], R10 ;  /* 0x0000300a01007387 */ /* 0x0001e80000100a00 */
[----:B------:R0:W-:Y:S01]  /*1390*/  STL [R1+0x38], R0 ;  /* 0x0000380001007387 */ /* 0x0001e20000100800 */
[----:B-1----:R-:W-:Y:S01]  /*13a0*/  IMAD.U32 R5, RZ, RZ, UR5 ;  /* 0x00000005ff057e24 */ /* 0x002fe2000f8e00ff */
[----:B------:R-:W-:Y:S01]  /*13b0*/  MOV R7, R26 ;  /* 0x0000001a00077202 */ /* 0x000fe20000000f00 */
[----:B------:R-:W-:-:S02]  /*13c0*/  IMAD.MOV.U32 R6, RZ, RZ, R27 ;  /* 0x000000ffff067224 */ /* 0x000fc400078e001b */
[----:B--2---:R-:W-:Y:S01]  /*13d0*/  FFMA R33, R4, R3, R33 ;  /* 0x0000000304217223 */ /* 0x004fe20000000021 */
[----:B0--3--:R-:W-:-:S07]  /*13e0*/  MOV R4, UR4 ;  /* 0x0000000400047c02 */ /* 0x009fce0008000f00 */
[----:B------:R-:W-:-:S07]  /*13f0*/  LEPC R20, `(.L_x_38) ;  /* 0x000000001014794e */ /* 0x000fce0000000000 */
[----:B------:R-:W-:Y:S05]  /*1400*/  CALL.ABS.NOINC R8 ;  /* 0x0000000008007343 */ /* 0x000fea0003c00000 */
.L_x_38:
[----:B------:R-:W0:Y:S01]  /*1410*/  LDC R3, c[0x0][0x388] ;  /* 0x0000e200ff037b82 */ /* 0x000e220000000800 */
[----:B------:R-:W2:Y:S01]  /*1420*/  LDG.E R4, desc[UR36][R18.64+0x8] ;  /* 0x0000082412047981 */ /* 0x000ea2000c1e1900 */
[----:B------:R-:W-:Y:S01]  /*1430*/  IMAD.MOV.U32 R10, RZ, RZ, R23 ;  /* 0x000000ffff0a7224 */ /* 0x000fe200078e0017 */
[----:B------:R-:W-:Y:S01]  /*1440*/  IADD3 R0, PT, PT, R24, 0x3, RZ ;  /* 0x0000000318007810 */ /* 0x000fe20007ffe0ff */
[----:B------:R-:W-:Y:S01]  /*1450*/  IMAD.MOV.U32 R11, RZ, RZ, R25 ;  /* 0x000000ffff0b7224 */ /* 0x000fe200078e0019 */
[----:B------:R-:W1:Y:S01]  /*1460*/  LDCU.64 UR4, c[0x4][0x60] ;  /* 0x01000c00ff0477ac */ /* 0x000e620008000a00 */
[----:B0-----:R-:W-:-:S05]  /*1470*/  IMAD.WIDE.U32 R16, R3, 0x4, R16 ;  /* 0x0000000403107825 */ /* 0x001fca00078e0010 */
[----:B------:R-:W2:Y:S01]  /*1480*/  LDG.E R3, desc[UR36][R16.64] ;  /* 0x0000002410037981 */ /* 0x000ea2000c1e1900 */
[----:B------:R0:W3:Y:S03]  /*1490*/  LDC.64 R8, c[0x4][R22] ;  /* 0x0100000016087b82 */ /* 0x0000e60000000a00 */
[----:B------:R0:W-:Y:S04]  /*14a0*/  STL.64 [R1+0x30], R10 ;  /* 0x0000300a01007387 */ /* 0x0001e80000100a00 */
[----:B------:R0:W-:Y:S01]  /*14b0*/  STL [R1+0x38], R0 ;  /* 0x0000380001007387 */ /* 0x0001e20000100800 */
[----:B-1----:R-:W-:Y:S01]  /*14c0*/  IMAD.U32 R5, RZ, RZ, UR5 ;  /* 0x00000005ff057e24 */ /* 0x002fe2000f8e00ff */
[----:B------:R-:W-:Y:S01]  /*14d0*/  MOV R6, R27 ;  /* 0x0000001b00067202 */ /* 0x000fe20000000f00 */
[----:B------:R-:W-:-:S02]  /*14e0*/  IMAD.MOV.U32 R7, RZ, RZ, R26 ;  /* 0x000000ffff077224 */ /* 0x000fc400078e001a */
[----:B--2---:R-:W-:Y:S01]  /*14f0*/  FFMA R33, R4, R3, R33 ;  /* 0x0000000304217223 */ /* 0x004fe20000000021 */
[----:B0--3--:R-:W-:-:S07]  /*1500*/  IMAD.U32 R4, RZ, RZ, UR4 ;  /* 0x00000004ff047e24 */ /* 0x009fce000f8e00ff */
[----:B------:R-:W-:-:S07]  /*1510*/  LEPC R20, `(.L_x_39) ;  /* 0x000000001014794e */ /* 0x000fce0000000000 */
[----:B------:R-:W-:Y:S05]  /*1520*/  CALL.ABS.NOINC R8 ;  /* 0x0000000008007343 */ /* 0x000fea0003c00000 */
.L_x_39:
[----:B------:R-:W0:Y:S01]  /*1530*/  LDC R3, c[0x0][0x388] ;  /* 0x0000e200ff037b82 */ /* 0x000e220000000800 */
[----:B------:R-:W2:Y:S01]  /*1540*/  LDG.E R4, desc[UR36][R18.64+0xc] ;  /* 0x00000c2412047981 */ /* 0x000ea2000c1e1900 */
[----:B------:R-:W-:Y:S01]  /*1550*/  IMAD.MOV.U32 R10, RZ, RZ, R23 ;  /* 0x000000ffff0a7224 */ /* 0x000fe200078e0017 */
[----:B------:R-:W-:Y:S01]  /*1560*/  MOV R11, R25 ;  /* 0x00000019000b7202 */ /* 0x000fe20000000f00 */
[----:B------:R-:W-:Y:S01]  /*1570*/  VIADD R0, R24, 0x4 ;  /* 0x0000000418007836 */ /* 0x000fe20000000000 */
[----:B------:R-:W1:Y:S01]  /*1580*/  LDCU.64 UR4, c[0x4][0x60] ;  /* 0x01000c00ff0477ac */ /* 0x000e620008000a00 */
[----:B0-----:R-:W-:-:S05]  /*1590*/  IMAD.WIDE.U32 R16, R3, 0x4, R16 ;  /* 0x0000000403107825 */ /* 0x001fca00078e0010 */
        /* <DEDUP_REMOVED lines=11> */
.L_x_40:
        /* <DEDUP_REMOVED lines=18> */
.L_x_41:
        /* <DEDUP_REMOVED lines=18> */
.L_x_42:
        /* <DEDUP_REMOVED lines=18> */
.L_x_43:
[----:B------:R-:W0:Y:S01]  /*19b0*/  LDCU UR4, c[0x0][0x388] ;  /* 0x00007100ff0477ac */ /* 0x000e220008000800 */
[----:B------:R-:W2:Y:S01]  /*19c0*/  LDG.E R18, desc[UR36][R18.64+0x1c] ;  /* 0x00001c2412127981 */ /* 0x000ea2000c1e1900 */
[----:B0-----:R-:W-:-:S05]  /*19d0*/  MOV R3, UR4 ;  /* 0x0000000400037c02 */ /* 0x001fca0008000f00 */
[----:B------:R-:W-:-:S06]  /*19e0*/  IMAD.WIDE.U32 R16, R3, 0x4, R16 ;  /* 0x0000000403107825 */ /* 0x000fcc00078e0010 */
[----:B------:R-:W2:Y:S01]  /*19f0*/  LDG.E R16, desc[UR36][R16.64] ;  /* 0x0000002410107981 */ /* 0x000ea2000c1e1900 */
[----:B------:R-:W-:Y:S01]  /*1a00*/  VIADD R24, R24, 0x8 ;  /* 0x0000000818187836 */ /* 0x000fe20000000000 */
[----:B------:R-:W-:-:S04]  /*1a10*/  LOP3.LUT R22, R3, 0x7ffffff8, RZ, 0xc0, !PT ;  /* 0x7ffffff803167812 */ /* 0x000fc800078ec0ff */
[----:B------:R-:W-:Y:S01]  /*1a20*/  ISETP.NE.AND P0, PT, R24, R22, PT ;  /* 0x000000161800720c */ /* 0x000fe20003f05270 */
[----:B------:R-:W-:Y:S01]  /*1a30*/  VIADD R31, R31, 0x8 ;  /* 0x000000081f1f7836 */ /* 0x000fe20000000000 */
[----:B------:R-:W-:Y:S01]  /*1a40*/  LEA R30, R3, R30, 0x3 ;  /* 0x0000001e031e7211 */ /* 0x000fe200078e18ff */
[----:B--2---:R-:W-:-:S10]  /*1a50*/  FFMA R33, R18, R16, R33 ;  /* 0x0000001012217223 */ /* 0x004fd40000000021 */
[----:B------:R-:W-:Y:S05]  /*1a60*/  @P0 BRA `(.L_x_44) ;  /* 0xfffffff400900947 */ /* 0x000fea000383ffff */
[----:B------:R-:W-:Y:S05]  /*1a70*/  BSYNC.RECONVERGENT B6 ;  /* 0x0000000000067941 */ /* 0x000fea0003800200 */
.L_x_35:
[----:B------:R-:W0:Y:S01]  /*1a80*/  LDCU UR4, c[0x0][0x388] ;  /* 0x00007100ff0477ac */ /* 0x000e220008000800 */
[----:B------:R-:W-:Y:S01]  /*1a90*/  BSSY.RECONVERGENT B7, `(.L_x_34) ;  /* 0x00000a3000077945 */ /* 0x000fe20003800200 */
[----:B0-----:R-:W-:-:S04]  /*1aa0*/  ULOP3.LUT UR4, UR4, 0x7, URZ, 0xc0, !UPT ;  /* 0x0000000704047892 */ /* 0x001fc8000f8ec0ff */
[----:B------:R-:W-:-:S09]  /*1ab0*/  UISETP.NE.AND UP0, UPT, UR4, URZ, UPT ;  /* 0x000000ff0400728c */ /* 0x000fd2000bf05270 */
[----:B------:R-:W-:Y:S05]  /*1ac0*/  BRA.U !UP0, `(.L_x_45) ;  /* 0x00000009087c7547 */ /* 0x000fea000b800000 */
[----:B------:R-:W-:-:S04]  /*1ad0*/  UIADD3 UR4, UPT, UPT, UR4, -0x1, URZ ;  /* 0xffffffff04047890 */ /* 0x000fc8000fffe0ff */
[----:B------:R-:W-:-:S09]  /*1ae0*/  UISETP.GE.U32.AND UP0, UPT, UR4, 0x3, UPT ;  /* 0x000000030400788c */ /* 0x000fd2000bf06070 */
[----:B------:R-:W-:Y:S05]  /*1af0*/  BRA.U !UP0, `(.L_x_46) ;  /* 0x0000000508447547 */ /* 0x000fea000b800000 */
[----:B------:R-:W-:Y:S01]  /*1b00*/  IMAD.MOV.U32 R24, RZ, RZ, R23 ;  /* 0x000000ffff187224 */ /* 0x000fe200078e0017 */
[----:B------:R-:W-:Y:S01]  /*1b10*/  MOV R0, 0x70 ;  /* 0x0000007000007802 */ /* 0x000fe20000000f00 */
[----:B------:R0:W-:Y:S01]  /*1b20*/  STL [R1+0x38], R22 ;  /* 0x0000381601007387 */ /* 0x0001e20000100800 */
[----:B------:R-:W1:Y:S01]  /*1b30*/  LDCU.64 UR4, c[0x4][0x60] ;  /* 0x01000c00ff0477ac */ /* 0x000e620008000a00 */
[----:B------:R-:W-:Y:S01]  /*1b40*/  IADD3 R6, P0, PT, R29, 0x30, RZ ;  /* 0x000000301d067810 */ /* 0x000fe20007f1e0ff */
[----:B------:R0:W2:Y:S01]  /*1b50*/  LDC.64 R8, c[0x4][R0] ;  /* 0x0100000000087b82 */ /* 0x0000a20000000a00 */
[----:B------:R0:W-:Y:S03]  /*1b60*/  STL.64 [R1+0x30], R24 ;  /* 0x0000301801007387 */ /* 0x0001e60000100a00 */
[----:B------:R-:W-:Y:S02]  /*1b70*/  IMAD.X R7, RZ, RZ, R28, P0 ;  /* 0x000000ffff077224 */ /* 0x000fe400000e061c */
[----:B-1----:R-:W-:Y:S01]  /*1b80*/  IMAD.U32 R4, RZ, RZ, UR4 ;  /* 0x00000004ff047e24 */ /* 0x002fe2000f8e00ff */
[----:B0-----:R-:W-:-:S07]  /*1b90*/  MOV R5, UR5 ;  /* 0x0000000500057c02 */ /* 0x001fce0008000f00 */
[----:B------:R-:W-:-:S07]  /*1ba0*/  LEPC R20, `(.L_x_47) ;  /* 0x000000001014794e */ /* 0x000fce0000000000 */
[----:B--2---:R-:W-:Y:S05]  /*1bb0*/  CALL.ABS.NOINC R8 ;  /* 0x0000000008007343 */ /* 0x004fea0003c00000 */
.L_x_47:
[----:B------:R-:W0:Y:S01]  /*1bc0*/  LDC.64 R18, c[0x0][0x380] ;  /* 0x0000e000ff127b82 */ /* 0x000e220000000a00 */
[----:B------:R-:W1:Y:S01]  /*1bd0*/  LDCU UR4, c[0x0][0x388] ;  /* 0x00007100ff0477ac */ /* 0x000e620008000800 */
[----:B------:R-:W-:-:S06]  /*1be0*/  IMAD.IADD R3, R32, 0x1, R22 ;  /* 0x0000000120037824 */ /* 0x000fcc00078e0216 */
[----:B------:R-:W2:Y:S01]  /*1bf0*/  LDC.64 R16, c[0x0][0x398] ;  /* 0x0000e600ff107b82 */ /* 0x000ea20000000a00 */
[C---:B-1----:R-:W-:Y:S01]  /*1c00*/  IMAD R5, R22.reuse, UR4, R23 ;  /* 0x0000000416057c24 */ /* 0x042fe2000f8e0217 */
[----:B------:R-:W-:Y:S01]  /*1c10*/  MOV R10, R23 ;  /* 0x00000017000a7202 */ /* 0x000fe20000000f00 */
[----:B------:R-:W-:Y:S01]  /*1c20*/  IMAD.MOV.U32 R11, RZ, RZ, R25 ;  /* 0x000000ffff0b7224 */ /* 0x000fe200078e0019 */
[----:B------:R-:W-:Y:S01]  /*1c30*/  MOV R24, 0x70 ;  /* 0x0000007000187802 */ /* 0x000fe20000000f00 */
[----:B------:R-:W-:Y:S01]  /*1c40*/  VIADD R0, R22, 0x1 ;  /* 0x0000000116007836 */ /* 0x000fe20000000000 */
[----:B------:R-:W1:Y:S01]  /*1c50*/  LDCU.64 UR4, c[0x4][0x60] ;  /* 0x01000c00ff0477ac */ /* 0x000e620008000a00 */
[----:B0-----:R-:W-:-:S05]  /*1c60*/  IMAD.WIDE R18, R3, 0x4, R18 ;  /* 0x0000000403127825 */ /* 0x001fca00078e0212 */
[----:B------:R-:W3:Y:S01]  /*1c70*/  LDG.E R4, desc[UR36][R18.64] ;  /* 0x0000002412047981 */ /* 0x000ee2000c1e1900 */
[----:B--2---:R-:W-:-:S05]  /*1c80*/  IMAD.WIDE R16, R5, 0x4, R16 ;  /* 0x0000000405107825 */ /* 0x004fca00078e0210 */
[----:B------:R-:W3:Y:S01]  /*1c90*/  LDG.E R3, desc[UR36][R16.64] ;  /* 0x0000002410037981 */ /* 0x000ee2000c1e1900 */
[----:B------:R0:W2:Y:S03]  /*1ca0*/  LDC.64 R8, c[0x4][R24] ;  /* 0x0100000018087b82 */ /* 0x0000a60000000a00 */
[----:B------:R0:W-:Y:S04]  /*1cb0*/  STL.64 [R1+0x30], R10 ;  /* 0x0000300a01007387 */ /* 0x0001e80000100a00 */
[----:B------:R0:W-:Y:S01]  /*1cc0*/  STL [R1+0x38], R0 ;  /* 0x0000380001007387 */ /* 0x0001e20000100800 */
[----:B------:R-:W-:-:S04]  /*1cd0*/  IADD3 R26, P0, PT, R29, 0x30, RZ ;  /* 0x000000301d1a7810 */ /* 0x000fc80007f1e0ff */
[----:B------:R-:W-:Y:S01]  /*1ce0*/  IADD3.X R27, PT, PT, RZ, R28, RZ, P0, !PT ;  /* 0x0000001cff1b7210 */ /* 0x000fe200007fe4ff */
[----:B-1----:R-:W-:Y:S01]  /*1cf0*/  IMAD.U32 R5, RZ, RZ, UR5 ;  /* 0x00000005ff057e24 */ /* 0x002fe2000f8e00ff */
[----:B------:R-:W-:-:S03]  /*1d00*/  MOV R6, R26 ;  /* 0x0000001a00067202 */ /* 0x000fc60000000f00 */
[----:B------:R-:W-:Y:S02]  /*1d10*/  IMAD.MOV.U32 R7, RZ, RZ, R27 ;  /* 0x000000ffff077224 */ /* 0x000fe400078e001b */
[----:B---3--:R-:W-:Y:S01]  /*1d20*/  FFMA R33, R4, R3, R33 ;  /* 0x0000000304217223 */ /* 0x008fe20000000021 */
[----:B0-2---:R-:W-:-:S07]  /*1d30*/  IMAD.U32 R4, RZ, RZ, UR4 ;  /* 0x00000004ff047e24 */ /* 0x005fce000f8e00ff */
[----:B------:R-:W-:-:S07]  /*1d40*/  LEPC R20, `(.L_x_48) ;  /* 0x000000001014794e */ /* 0x000fce0000000000 */
[----:B------:R-:W-:Y:S05]  /*1d50*/  CALL.ABS.NOINC R8 ;  /* 0x0000000008007343 */ /* 0x000fea0003c00000 */
.L_x_48:
[----:B------:R-:W0:Y:S01]  /*1d60*/  LDC R3, c[0x0][0x388] ;  /* 0x0000e200ff037b82 */ /* 0x000e220000000800 */
[----:B------:R-:W2:Y:S01]  /*1d70*/  LDG.E R4, desc[UR36][R18.64+0x4] ;  /* 0x0000042412047981 */ /* 0x000ea2000c1e1900 */
[----:B------:R-:W-:Y:S01]  /*1d80*/  MOV R10, R23 ;  /* 0x00000017000a7202 */ /* 0x000fe20000000f00 */
[----:B------:R-:W-:Y:S01]  /*1d90*/  IMAD.MOV.U32 R11, RZ, RZ, R25 ;  /* 0x000000ffff0b7224 */ /* 0x000fe200078e0019 */
[----:B------:R-:W-:Y:S01]  /*1da0*/  IADD3 R0, PT, PT, R22, 0x2, RZ ;  /* 0x0000000216007810 */ /* 0x000fe20007ffe0ff */
[----:B------:R-:W1:Y:S01]  /*1db0*/  LDCU.64 UR4, c[0x4][0x60] ;  /* 0x01000c00ff0477ac */ /* 0x000e620008000a00 */
[----:B0-----:R-:W-:-:S05]  /*1dc0*/  IMAD.WIDE.U32 R16, R3, 0x4, R16 ;  /* 0x0000000403107825 */ /* 0x001fca00078e0010 */
[----:B------:R-:W2:Y:S01]  /*1dd0*/  LDG.E R3, desc[UR36][R16.64] ;  /* 0x0000002410037981 */ /* 0x000ea2000c1e1900 */
[----:B------:R0:W3:Y:S03]  /*1de0*/  LDC.64 R8, c[0x4][R24] ;  /* 0x0100000018087b82 */ /* 0x0000e60000000a00 */
[----:B------:R0:W-:Y:S04]  /*1df0*/  STL.64 [R1+0x30], R10 ;  /* 0x0000300a01007387 */ /* 0x0001e80000100a00 */
[----:B------:R0:W-:Y:S01]  /*1e00*/  STL [R1+0x38], R0 ;  /* 0x0000380001007387 */ /* 0x0001e20000100800 */
[----:B-1----:R-:W-:Y:S01]  /*1e10*/  MOV R5, UR5 ;  /* 0x0000000500057c02 */ /* 0x002fe20008000f00 */
[----:B------:R-:W-:Y:S01]  /*1e20*/  IMAD.MOV.U32 R6, RZ, RZ, R26 ;  /* 0x000000ffff067224 */ /* 0x000fe200078e001a */
[----:B------:R-:W-:Y:S01]  /*1e30*/  MOV R7, R27 ;  /* 0x0000001b00077202 */ /* 0x000fe20000000f00 */
[----:B--2---:R-:W-:Y:S01]  /*1e40*/  FFMA R33, R4, R3, R33 ;  /* 0x0000000304217223 */ /* 0x004fe20000000021 */
[----:B0--3--:R-:W-:-:S07]  /*1e50*/  IMAD.U32 R4, RZ, RZ, UR4 ;  /* 0x00000004ff047e24 */ /* 0x009fce000f8e00ff */
[----:B------:R-:W-:-:S07]  /*1e60*/  LEPC R20, `(.L_x_49) ;  /* 0x000000001014794e */ /* 0x000fce0000000000 */
[----:B------:R-:W-:Y:S05]  /*1e70*/  CALL.ABS.NOINC R8 ;  /* 0x0000000008007343 */ /* 0x000fea0003c00000 */
.L_x_49:
        /* <DEDUP_REMOVED lines=18> */
.L_x_50:
[----:B------:R-:W0:Y:S01]  /*1fa0*/  LDCU UR4, c[0x0][0x388] ;  /* 0x00007100ff0477ac */ /* 0x000e220008000800 */
[----:B------:R-:W2:Y:S01]  /*1fb0*/  LDG.E R18, desc[UR36][R18.64+0xc] ;  /* 0x00000c2412127981 */ /* 0x000ea2000c1e1900 */
[----:B0-----:R-:W-:-:S05]  /*1fc0*/  MOV R3, UR4 ;  /* 0x0000000400037c02 */ /* 0x001fca0008000f00 */
[----:B------:R-:W-:-:S06]  /*1fd0*/  IMAD.WIDE.U32 R16, R3, 0x4, R16 ;  /* 0x0000000403107825 */ /* 0x000fcc00078e0010 */
[----:B------:R-:W2:Y:S01]  /*1fe0*/  LDG.E R16, desc[UR36][R16.64] ;  /* 0x0000002410107981 */ /* 0x000ea2000c1e1900 */
[----:B------:R-:W-:Y:S02]  /*1ff0*/  VIADD R22, R22, 0x4 ;  /* 0x0000000416167836 */ /* 0x000fe40000000000 */
[----:B--2---:R-:W-:-:S07]  /*2000*/  FFMA R33, R18, R16, R33 ;  /* 0x0000001012217223 */ /* 0x004fce0000000021 */
.L_x_46:
[----:B------:R-:W-:Y:S02]  /*2010*/  LOP3.LUT P0, R0, R3, 0x3, RZ, 0xc0, !PT ;  /* 0x0000000303007812 */ /* 0x000fe4000780c0ff */
[----:B------:R-:W-:-:S04]  /*2020*/  IADD3 R27, P1, PT, R29, 0x30, RZ ;  /* 0x000000301d1b7810 */ /* 0x000fc80007f3e0ff */
[----:B------:R-:W-:-:S07]  /*2030*/  IADD3.X R26, PT, PT, RZ, R28, RZ, P1, !PT ;  /* 0x0000001cff1a7210 */ /* 0x000fce0000ffe4ff */
[----:B------:R-:W-:Y:S05]  /*2040*/  @!P0 BRA `(.L_x_45) ;  /* 0x00000004001c8947 */ /* 0x000fea0003800000 */
[----:B------:R-:W-:Y:S01]  /*2050*/  ISETP.NE.AND P0, PT, R0, 0x1, PT ;  /* 0x000000010000780c */ /* 0x000fe20003f05270 */
[----:B------:R-:W-:-:S12]  /*2060*/  BSSY.RECONVERGENT B6, `(.L_x_51) ;  /* 0x000002c000067945 */ /* 0x000fd80003800200 */
[----:B------:R-:W-:Y:S05]  /*2070*/  @!P0 BRA `(.L_x_52) ;  /* 0x0000000000a88947 */ /* 0x000fea0003800000 */
[----:B------:R-:W-:Y:S01]  /*2080*/  IMAD.MOV.U32 R24, RZ, RZ, R23 ;  /* 0x000000ffff187224 */ /* 0x000fe200078e0017 */
[----:B------:R-:W-:Y:S01]  /*2090*/  MOV R0, 0x70 ;  /* 0x0000007000007802 */ /* 0x000fe20000000f00 */
[----:B------:R0:W-:Y:S01]  /*20a0*/  STL [R1+0x38], R22 ;  /* 0x0000381601007387 */ /* 0x0001e20000100800 */
[----:B------:R-:W1:Y:S01]  /*20b0*/  LDCU.64 UR4, c[0x4][0x60] ;  /* 0x01000c00ff0477ac */ /* 0x000e620008000a00 */
[----:B------:R-:W-:Y:S01]  /*20c0*/  MOV R6, R27 ;  /* 0x0000001b00067202 */ /* 0x000fe20000000f00 */
[----:B------:R0:W2:Y:S01]  /*20d0*/  LDC.64 R8, c[0x4][R0] ;  /* 0x0100000000087b82 */ /* 0x0000a20000000a00 */
[----:B------:R0:W-:Y:S01]  /*20e0*/  STL.64 [R1+0x30], R24 ;  /* 0x0000301801007387 */ /* 0x0001e20000100a00 */
[----:B------:R-:W-:Y:S01]  /*20f0*/  IMAD.MOV.U32 R7, RZ, RZ, R26 ;  /* 0x000000ffff077224 */ /* 0x000fe200078e001a */
[----:B-1----:R-:W-:Y:S01]  /*2100*/  MOV R4, UR4 ;  /* 0x0000000400047c02 */ /* 0x002fe20008000f00 */
[----:B0-----:R-:W-:-:S07]  /*2110*/  IMAD.U32 R5, RZ, RZ, UR5 ;  /* 0x00000005ff057e24 */ /* 0x001fce000f8e00ff */
[----:B------:R-:W-:-:S07]  /*2120*/  LEPC R20, `(.L_x_53) ;  /* 0x000000001014794e */ /* 0x000fce0000000000 */
[----:B--2---:R-:W-:Y:S05]  /*2130*/  CALL.ABS.NOINC R8 ;  /* 0x0000000008007343 */ /* 0x004fea0003c00000 */
.L_x_53:
[----:B------:R-:W0:Y:S01]  /*2140*/  LDC.64 R18, c[0x0][0x380] ;  /* 0x0000e000ff127b82 */ /* 0x000e220000000a00 */
[----:B------:R-:W1:Y:S01]  /*2150*/  LDCU UR4, c[0x0][0x388] ;  /* 0x00007100ff0477ac */ /* 0x000e620008000800 */
[----:B------:R-:W-:-:S06]  /*2160*/  IADD3 R3, PT, PT, R32, R22, RZ ;  /* 0x0000001620037210 */ /* 0x000fcc0007ffe0ff */
[----:B------:R-:W2:Y:S01]  /*2170*/  LDC.64 R16, c[0x0][0x398] ;  /* 0x0000e600ff107b82 */ /* 0x000ea20000000a00 */
[C-C-:B-1----:R-:W-:Y:S01]  /*2180*/  IMAD R5, R22.reuse, UR4, R23.reuse ;  /* 0x0000000416057c24 */ /* 0x142fe2000f8e0217 */
[----:B------:R-:W-:Y:S01]  /*2190*/  MOV R8, 0x70 ;  /* 0x0000007000087802 */ /* 0x000fe20000000f00 */
[----:B------:R-:W-:Y:S01]  /*21a0*/  IMAD.MOV.U32 R24, RZ, RZ, R23 ;  /* 0x000000ffff187224 */ /* 0x000fe200078e0017 */
[----:B------:R-:W-:Y:S01]  /*21b0*/  IADD3 R0, PT, PT, R22, 0x1, RZ ;  /* 0x0000000116007810 */ /* 0x000fe20007ffe0ff */
[----:B------:R-:W1:Y:S01]  /*21c0*/  LDCU.64 UR4, c[0x4][0x60] ;  /* 0x01000c00ff0477ac */ /* 0x000e620008000a00 */
[----:B0-----:R-:W-:-:S05]  /*21d0*/  IMAD.WIDE R18, R3, 0x4, R18 ;  /* 0x0000000403127825 */ /* 0x001fca00078e0212 */
[----:B------:R-:W3:Y:S01]  /*21e0*/  LDG.E R4, desc[UR36][R18.64] ;  /* 0x0000002412047981 */ /* 0x000ee2000c1e1900 */
[----:B--2---:R-:W-:-:S05]  /*21f0*/  IMAD.WIDE R16, R5, 0x4, R16 ;  /* 0x0000000405107825 */ /* 0x004fca00078e0210 */
[----:B------:R-:W3:Y:S01]  /*2200*/  LDG.E R3, desc[UR36][R16.64] ;  /* 0x0000002410037981 */ /* 0x000ee2000c1e1900 */
[----:B------:R-:W0:Y:S03]  /*2210*/  LDC.64 R8, c[0x4][R8] ;  /* 0x0100000008087b82 */ /* 0x000e260000000a00 */
[----:B------:R2:W-:Y:S04]  /*2220*/  STL.64 [R1+0x30], R24 ;  /* 0x0000301801007387 */ /* 0x0005e80000100a00 */
[----:B------:R2:W-:Y:S01]  /*2230*/  STL [R1+0x38], R0 ;  /* 0x0000380001007387 */ /* 0x0005e20000100800 */
[----:B-1----:R-:W-:Y:S01]  /*2240*/  MOV R5, UR5 ;  /* 0x0000000500057c02 */ /* 0x002fe20008000f00 */
[----:B------:R-:W-:Y:S01]  /*2250*/  IMAD.MOV.U32 R6, RZ, RZ, R27 ;  /* 0x000000ffff067224 */ /* 0x000fe200078e001b */
[----:B------:R-:W-:Y:S01]  /*2260*/  MOV R7, R26 ;  /* 0x0000001a00077202 */ /* 0x000fe20000000f00 */
[----:B---3--:R-:W-:Y:S01]  /*2270*/  FFMA R33, R4, R3, R33 ;  /* 0x0000000304217223 */ /* 0x008fe20000000021 */
[----:B0-2---:R-:W-:-:S07]  /*2280*/  IMAD.U32 R4, RZ, RZ, UR4 ;  /* 0x00000004ff047e24 */ /* 0x005fce000f8e00ff */
[----:B------:R-:W-:-:S07]  /*2290*/  LEPC R20, `(.L_x_54) ;  /* 0x000000001014794e */ /* 0x000fce0000000000 */
[----:B------:R-:W-:Y:S05]  /*22a0*/  CALL.ABS.NOINC R8 ;  /* 0x0000000008007343 */ /* 0x000fea0003c00000 */
.L_x_54:
[----:B------:R-:W0:Y:S01]  /*22b0*/  LDCU UR4, c[0x0][0x388] ;  /* 0x00007100ff0477ac */ /* 0x000e220008000800 */
[----:B------:R-:W2:Y:S01]  /*22c0*/  LDG.E R18, desc[UR36][R18.64+0x4] ;  /* 0x0000042412127981 */ /* 0x000ea2000c1e1900 */
[----:B0-----:R-:W-:-:S04]  /*22d0*/  IMAD.U32 R3, RZ, RZ, UR4 ;  /* 0x00000004ff037e24 */ /* 0x001fc8000f8e00ff */
[----:B------:R-:W-:-:S06]  /*22e0*/  IMAD.WIDE.U32 R16, R3, 0x4, R16 ;  /* 0x0000000403107825 */ /* 0x000fcc00078e0010 */
[----:B------:R-:W2:Y:S01]  /*22f0*/  LDG.E R16, desc[UR36][R16.64] ;  /* 0x0000002410107981 */ /* 0x000ea2000c1e1900 */
[----:B------:R-:W-:Y:S01]  /*2300*/  IADD3 R22, PT, PT, R22, 0x2, RZ ;  /* 0x0000000216167810 */ /* 0x000fe20007ffe0ff */
[----:B--2---:R-:W-:-:S07]  /*2310*/  FFMA R33, R18, R16, R33 ;  /* 0x0000001012217223 */ /* 0x004fce0000000021 */
.L_x_52:
[----:B------:R-:W-:Y:S05]  /*2320*/  BSYNC.RECONVERGENT B6 ;  /* 0x0000000000067941 */ /* 0x000fea0003800200 */
.L_x_51:
[----:B------:R-:W-:-:S04]  /*2330*/  LOP3.LUT R3, R3, 0x1, RZ, 0xc0, !PT ;  /* 0x0000000103037812 */ /* 0x000fc800078ec0ff */
[----:B------:R-:W-:-:S13]  /*2340*/  ISETP.NE.U32.AND P0, PT, R3, 0x1, PT ;  /* 0x000000010300780c */ /* 0x000fda0003f05070 */
[----:B------:R-:W-:Y:S05]  /*2350*/  @P0 BRA `(.L_x_45) ;  /* 0x0000000000580947 */ /* 0x000fea0003800000 */
        /* <DEDUP_REMOVED lines=12> */
.L_x_55:
[----:B------:R-:W0:Y:S01]  /*2420*/  LDC.64 R4, c[0x0][0x380] ;  /* 0x0000e000ff047b82 */ /* 0x000e220000000a00 */
[----:B------:R-:W1:Y:S01]  /*2430*/  LDCU UR4, c[0x0][0x388] ;  /* 0x00007100ff0477ac */ /* 0x000e620008000800 */
[----:B------:R-:W-:-:S06]  /*2440*/  IADD3 R3, PT, PT, R32, R22, RZ ;  /* 0x0000001620037210 */ /* 0x000fcc0007ffe0ff */
[----:B------:R-:W2:Y:S01]  /*2450*/  LDC.64 R6, c[0x0][0x398] ;  /* 0x0000e600ff067b82 */ /* 0x000ea20000000a00 */
[----:B-1----:R-:W-:Y:S02]  /*2460*/  IMAD R9, R22, UR4, R23 ;  /* 0x0000000416097c24 */ /* 0x002fe4000f8e0217 */
[----:B0-----:R-:W-:-:S06]  /*2470*/  IMAD.WIDE R4, R3, 0x4, R4 ;  /* 0x0000000403047825 */ /* 0x001fcc00078e0204 */
[----:B------:R-:W3:Y:S01]  /*2480*/  LDG.E R4, desc[UR36][R4.64] ;  /* 0x0000002404047981 */ /* 0x000ee2000c1e1900 */
[----:B--2---:R-:W-:-:S06]  /*2490*/  IMAD.WIDE R6, R9, 0x4, R6 ;  /* 0x0000000409067825 */ /* 0x004fcc00078e0206 */
[----:B------:R-:W3:Y:S02]  /*24a0*/  LDG.E R6, desc[UR36][R6.64] ;  /* 0x0000002406067981 */ /* 0x000ee4000c1e1900 */
[----:B---3--:R-:W-:-:S07]  /*24b0*/  FFMA R33, R4, R6, R33 ;  /* 0x0000000604217223 */ /* 0x008fce0000000021 */
.L_x_45:
[----:B------:R-:W-:Y:S05]  /*24c0*/  BSYNC.RECONVERGENT B7 ;  /* 0x0000000000077941 */ /* 0x000fea0003800200 */
.L_x_34:
[----:B------:R-:W0:Y:S01]  /*24d0*/  LDC.64 R4, c[0x0][0x3b0] ;  /* 0x0000ec00ff047b82 */ /* 0x000e220000000a00 */
[----:B------:R-:W1:Y:S07]  /*24e0*/  LDCU UR4, c[0x0][0x388] ;  /* 0x00007100ff0477ac */ /* 0x000e6e0008000800 */
[----:B------:R-:W2:Y:S08]  /*24f0*/  LDC R7, c[0x0][0x388] ;  /* 0x0000e200ff077b82 */ /* 0x000eb00000000800 */
[----:B------:R-:W3:Y:S01]  /*2500*/  LDC.64 R8, c[0x0][0x3a0] ;  /* 0x0000e800ff087b82 */ /* 0x000ee20000000a00 */
[----:B0-----:R-:W-:-:S07]  /*2510*/  IMAD.WIDE.U32 R4, R25, 0x4, R4 ;  /* 0x0000000419047825 */ /* 0x001fce00078e0004 */
[----:B------:R-:W0:Y:S01]  /*2520*/  LDC.64 R10, c[0x0][0x380] ;  /* 0x0000e000ff0a7b82 */ /* 0x000e220000000a00 */
[----:B------:R-:W2:Y:S02]  /*2530*/  LDG.E R4, desc[UR36][R4.64] ;  /* 0x0000002404047981 */ /* 0x000ea4000c1e1900 */
[----:B--2---:R-:W-:-:S04]  /*2540*/  IMAD R3, R23, R7, R4 ;  /* 0x0000000717037224 */ /* 0x004fc800078e0204 */
[----:B---3--:R-:W-:-:S06]  /*2550*/  IMAD.WIDE R8, R3, 0x4, R8 ;  /* 0x0000000403087825 */ /* 0x008fcc00078e0208 */
[----:B------:R-:W2:Y:S01]  /*2560*/  LDG.E R8, desc[UR36][R8.64] ;  /* 0x0000002408087981 */ /* 0x000ea2000c1e1900 */
[----:B0-----:R-:W-:Y:S01]  /*2570*/  IMAD.WIDE R10, R23, 0x4, R10 ;  /* 0x00000004170a7825 */ /* 0x001fe200078e020a */
[----:B------:R-:W-:-:S03]  /*2580*/  MOV R0, 0x70 ;  /* 0x0000007000007802 */ /* 0x000fc60000000f00 */
[----:B-1----:R-:W-:Y:S01]  /*2590*/  IMAD R19, R25, UR4, RZ ;  /* 0x0000000419137c24 */ /* 0x002fe2000f8e02ff */
[----:B------:R-:W-:Y:S05]  /*25a0*/  WARPSYNC.ALL ;  /* 0x0000000000007948 */ /* 0x000fea0003800000 */
[----:B------:R-:W-:Y:S01]  /*25b0*/  IMAD.WIDE R18, R19, 0x4, R10 ;  /* 0x0000000413127825 */ /* 0x000fe200078e020a */
[----:B------:R-:W0:Y:S03]  /*25c0*/  LDCU.64 UR4, c[0x4][URZ] ;  /* 0x01000000ff0477ac */ /* 0x000e260008000a00 */
[----:B------:R-:W-:-:S05]  /*25d0*/  IMAD.MOV.U32 R6, RZ, RZ, R23 ;  /* 0x000000ffff067224 */ /* 0x000fca00078e0017 */
[----:B------:R1:W-:Y:S01]  /*25e0*/  STL.64 [R1], R6 ;  /* 0x0000000601007387 */ /* 0x0003e20000100a00 */
[----:B0-----:R-:W-:Y:S01]  /*25f0*/  MOV R4, UR4 ;  /* 0x0000000400047c02 */ /* 0x001fe20008000f00 */
[----:B------:R-:W-:Y:S02]  /*2600*/  IMAD.U32 R5, RZ, RZ, UR5 ;  /* 0x00000005ff057e24 */ /* 0x000fe4000f8e00ff */
[----:B--2---:R-:W-:Y:S02]  /*2610*/  FMUL R33, R8, R33 ;  /* 0x0000002108217220 */ /* 0x004fe40000400000 */
[----:B------:R0:W2:Y:S03]  /*2620*/  LDC.64 R8, c[0x4][R0] ;  /* 0x0100000000087b82 */ /* 0x0000a60000000a00 */
[----:B------:R0:W-:Y:S04]  /*2630*/  STS [R2], R33 ;  /* 0x0000002102007388 */ /* 0x0001e80000000800 */
[----:B------:R0:W-:Y:S01]  /*2640*/  STG.E desc[UR36][R18.64], R33 ;  /* 0x0000002112007986 */ /* 0x0001e2000c101924 */
[----:B------:R-:W-:Y:S01]  /*2650*/  BAR.SYNC.DEFER_BLOCKING 0x0 ;  /* 0x0000000000007b1d */ /* 0x000fe20000010000 */
[----:B-1----:R-:W-:Y:S01]  /*2660*/  MOV R6, R29 ;  /* 0x0000001d00067202 */ /* 0x002fe20000000f00 */
[----:B------:R-:W-:-:S04]  /*2670*/  IMAD.MOV.U32 R7, RZ, RZ, R28 ;  /* 0x000000ffff077224 */ /* 0x000fc800078e001c */
[----:B------:R-:W1:Y:S03]  /*2680*/  LDCU UR38, c[0x0][0x388] ;  /* 0x00007100ff2677ac */ /* 0x000e660008000800 */
[----:B------:R-:W-:-:S07]  /*2690*/  LEPC R20, `(.L_x_56) ;  /* 0x000000001014794e */ /* 0x000fce0000000000 */
[----:B012---:R-:W-:Y:S05]  /*26a0*/  CALL.ABS.NOINC R8 ;  /* 0x0000000008007343 */ /* 0x007fea0003c00000 */
.L_x_56:
[----:B------:R-:W-:Y:S02]  /*26b0*/  HFMA2 R10, -RZ, RZ, 0, 1.1920928955078125e-07 ;  /* 0x00000002ff0a7431 */ /* 0x000fe400000001ff */
[----:B------:R-:W-:-:S07]  /*26c0*/  IMAD.MOV.U32 R22, RZ, RZ, 0x1 ;  /* 0x00000001ff167424 */ /* 0x000fce00078e00ff */
.L_x_62:
[----:B0-----:R-:W0:Y:S01]  /*26d0*/  LDS R0, [R2] ;  /* 0x0000000002007984 */ /* 0x001e220000000800 */
[----:B------:R-:W1:Y:S01]  /*26e0*/  LDC R14, c[0x0][0x388] ;  /* 0x0000e200ff0e7b82 */ /* 0x000e620000000800 */
[----:B------:R-:W-:Y:S01]  /*26f0*/  MOV R11, R23 ;  /* 0x00000017000b7202 */ /* 0x000fe20000000f00 */
[----:B------:R-:W2:Y:S01]  /*2700*/  LDCU.64 UR4, c[0x4][0x8] ;  /* 0x01000100ff0477ac */ /* 0x000ea20008000a00 */
[----:B------:R-:W-:Y:S01]  /*2710*/  MOV R16, 0x70 ;  /* 0x0000007000107802 */ /* 0x000fe20000000f00 */
[----:B------:R-:W-:Y:S01]  /*2720*/  IMAD.MOV.U32 R17, RZ, RZ, R22 ;  /* 0x000000ffff117224 */ /* 0x000fe200078e0016 */
[----:B------:R-:W-:Y:S01]  /*2730*/  MOV R6, R29 ;  /* 0x0000001d00067202 */ /* 0x000fe20000000f00 */
[----:B------:R3:W-:Y:S01]  /*2740*/  STL.64 [R1], R10 ;  /* 0x0000000a01007387 */ /* 0x0007e20000100a00 */
[----:B------:R-:W-:Y:S01]  /*2750*/  IMAD.MOV.U32 R7, RZ, RZ, R28 ;  /* 0x000000ffff077224 */ /* 0x000fe200078e001c */
[----:B------:R3:W4:Y:S01]  /*2760*/  LDC.64 R8, c[0x4][R16] ;  /* 0x0100000010087b82 */ /* 0x0007220000000a00 */
[----:B------:R-:W-:Y:S01]  /*2770*/  MOV R22, R10 ;  /* 0x0000000a00167202 */ /* 0x000fe20000000f00 */
[----:B--2---:R-:W-:Y:S01]  /*2780*/  IMAD.U32 R4, RZ, RZ, UR4 ;  /* 0x00000004ff047e24 */ /* 0x004fe2000f8e00ff */
[----:B------:R-:W-:Y:S01]  /*2790*/  MOV R5, UR5 ;  /* 0x0000000500057c02 */ /* 0x000fe20008000f00 */
[----:B-1----:R3:W-:Y:S01]  /*27a0*/  STL [R1+0x10], R14 ;  /* 0x0000100e01007387 */ /* 0x0027e20000100800 */
[----:B0-----:R-:W0:Y:S03]  /*27b0*/  F2F.F64.F32 R12, R0 ;  /* 0x00000000000c7310 */ /* 0x001e260000201800 */
[----:B0---4-:R3:W-:Y:S02]  /*27c0*/  STL.64 [R1+0x8], R12 ;  /* 0x0000080c01007387 */ /* 0x0117e40000100a00 */
[----:B------:R-:W-:-:S07]  /*27d0*/  LEPC R20, `(.L_x_57) ;  /* 0x000000001014794e */ /* 0x000fce0000000000 */
[----:B---3--:R-:W-:Y:S05]  /*27e0*/  CALL.ABS.NOINC R8 ;  /* 0x0000000008007343 */ /* 0x008fea0003c00000 */
.L_x_57:
[----:B------:R-:W-:-:S05]  /*27f0*/  VIADD R0, R22, 0xffffffff ;  /* 0xffffffff16007836 */ /* 0x000fca0000000000 */
[----:B------:R-:W-:-:S13]  /*2800*/  LOP3.LUT P0, RZ, R0, R23, RZ, 0xc0, !PT ;  /* 0x0000001700ff7212 */ /* 0x000fda000780c0ff */
[----:B------:R-:W-:Y:S05]  /*2810*/  @P0 BRA `(.L_x_58) ;  /* 0x0000000000c40947 */ /* 0x000fea0003800000 */
[----:B------:R-:W0:Y:S01]  /*2820*/  LDS R0, [R2] ;  /* 0x0000000002007984 */ /* 0x000e220000000800 */
[----:B------:R-:W1:Y:S01]  /*2830*/  LDC R12, c[0x0][0x388] ;  /* 0x0000e200ff0c7b82 */ /* 0x000e620000000800 */
[----:B------:R-:W2:Y:S01]  /*2840*/  LDCU.64 UR4, c[0x4][0x10] ;  /* 0x01000200ff0477ac */ /* 0x000ea20008000a00 */
[----:B------:R-:W-:Y:S01]  /*2850*/  MOV R6, R29 ;  /* 0x0000001d00067202 */ /* 0x000fe20000000f00 */
[----:B------:R3:W-:Y:S01]  /*2860*/  STL.64 [R1], R22 ;  /* 0x0000001601007387 */ /* 0x0007e20000100a00 */
[----:B------:R-:W-:-:S04]  /*2870*/  IMAD.MOV.U32 R7, RZ, RZ, R28 ;  /* 0x000000ffff077224 */ /* 0x000fc800078e001c */
[----:B------:R3:W4:Y:S01]  /*2880*/  LDC.64 R8, c[0x4][R16] ;  /* 0x0100000010087b82 */ /* 0x0007220000000a00 */
[----:B--2---:R-:W-:Y:S01]  /*2890*/  MOV R4, UR4 ;  /* 0x0000000400047c02 */ /* 0x004fe20008000f00 */
[----:B------:R-:W-:Y:S01]  /*28a0*/  IMAD.U32 R5, RZ, RZ, UR5 ;  /* 0x00000005ff057e24 */ /* 0x000fe2000f8e00ff */
[----:B-1----:R3:W-:Y:S01]  /*28b0*/  STL [R1+0x10], R12 ;  /* 0x0000100c01007387 */ /* 0x0027e20000100800 */
[----:B0-----:R-:W0:Y:S03]  /*28c0*/  F2F.F64.F32 R10, R0 ;  /* 0x00000000000a7310 */ /* 0x001e260000201800 */
[----:B0---4-:R3:W-:Y:S02]  /*28d0*/  STL.64 [R1+0x8], R10 ;  /* 0x0000080a01007387 */ /* 0x0117e40000100a00 */
[----:B------:R-:W-:-:S07]  /*28e0*/  LEPC R20, `(.L_x_59) ;  /* 0x000000001014794e */ /* 0x000fce0000000000 */
[----:B---3--:R-:W-:Y:S05]  /*28f0*/  CALL.ABS.NOINC R8 ;  /* 0x0000000008007343 */ /* 0x008fea0003c00000 */
.L_x_59:
[----:B------:R-:W0:Y:S01]  /*2900*/  LDC R0, c[0x0][0x388] ;  /* 0x0000e200ff007b82 */ /* 0x000e220000000800 */
[----:B------:R-:W-:-:S04]  /*2910*/  IADD3 R3, PT, PT, R23, R17, RZ ;  /* 0x0000001117037210 */ /* 0x000fc80007ffe0ff */
[----:B0-----:R-:W-:-:S13]  /*2920*/  ISETP.GE.AND P0, PT, R3, R0, PT ;  /* 0x000000000300720c */ /* 0x001fda0003f06270 */
[----:B------:R-:W-:Y:S05]  /*2930*/  @P0 BRA `(.L_x_60) ;  /* 0x00000000004c0947 */ /* 0x000fea0003800000 */
[----:B------:R-:W-:Y:S01]  /*2940*/  IMAD R17, R17, 0x4, R2 ;  /* 0x0000000411117824 */ /* 0x000fe200078e0202 */
[----:B------:R-:W0:Y:S01]  /*2950*/  LDS R8, [R2] ;  /* 0x0000000002087984 */ /* 0x000e220000000800 */
[----:B------:R1:W2:Y:S01]  /*2960*/  LDC.64 R12, c[0x4][R16] ;  /* 0x01000000100c7b82 */ /* 0x0002a20000000a00 */
[----:B------:R-:W3:Y:S01]  /*2970*/  LDCU.64 UR4, c[0x4][0x18] ;  /* 0x01000300ff0477ac */ /* 0x000ee20008000a00 */
[----:B------:R-:W-:Y:S01]  /*2980*/  MOV R6, R29 ;  /* 0x0000001d00067202 */ /* 0x000fe20000000f00 */
[----:B------:R-:W4:Y:S01]  /*2990*/  LDS R10, [R17] ;  /* 0x00000000110a7984 */ /* 0x000f220000000800 */
[----:B------:R-:W-:Y:S01]  /*29a0*/  IMAD.MOV.U32 R7, RZ, RZ, R28 ;  /* 0x000000ffff077224 */ /* 0x000fe200078e001c */
[----:B---3--:R-:W-:Y:S01]  /*29b0*/  MOV R4, UR4 ;  /* 0x0000000400047c02 */ /* 0x008fe20008000f00 */
[----:B------:R-:W-:Y:S01]  /*29c0*/  IMAD.U32 R5, RZ, RZ, UR5 ;  /* 0x00000005ff057e24 */ /* 0x000fe2000f8e00ff */
[----:B0-----:R-:W-:Y:S08]  /*29d0*/  F2F.F64.F32 R8, R8 ;  /* 0x0000000800087310 */ /* 0x001ff00000201800 */
[----:B----4-:R-:W0:Y:S02]  /*29e0*/  F2F.F64.F32 R10, R10 ;  /* 0x0000000a000a7310 */ /* 0x010e240000201800 */
[----:B0-2---:R1:W-:Y:S02]  /*29f0*/  STL.128 [R1], R8 ;  /* 0x0000000801007387 */ /* 0x0053e40000100c00 */
[----:B------:R-:W-:-:S07]  /*2a00*/  LEPC R20, `(.L_x_61) ;  /* 0x000000001014794e */ /* 0x000fce0000000000 */
[----:B-1----:R-:W-:Y:S05]  /*2a10*/  CALL.ABS.NOINC R12 ;  /* 0x000000000c007343 */ /* 0x002fea0003c00000 */
.L_x_61:
[----:B------:R-:W-:Y:S04]  /*2a20*/  LDS R17, [R17] ;  /* 0x0000000011117984 */ /* 0x000fe80000000800 */
[----:B------:R-:W0:Y:S02]  /*2a30*/  LDS R0, [R2] ;  /* 0x0000000002007984 */ /* 0x000e240000000800 */
[----:B0-----:R-:W-:-:S05]  /*2a40*/  FADD R3, R17, R0 ;  /* 0x0000000011037221 */ /* 0x001fca0000000000 */
[----:B------:R0:W-:Y:S01]  /*2a50*/  STS [R2], R3 ;  /* 0x0000000302007388 */ /* 0x0001e20000000800 */
[----:B------:R-:W-:Y:S05]  /*2a60*/  BRA `(.L_x_58) ;  /* 0x0000000000307947 */ /* 0x000fea0003800000 */
.L_x_60:
[----:B------:R-:W-:Y:S01]  /*2a70*/  MOV R16, R23 ;  /* 0x0000001700107202 */ /* 0x000fe20000000f00 */
[----:B------:R0:W-:Y:S01]  /*2a80*/  STL [R1+0x8], R0 ;  /* 0x0000080001007387 */ /* 0x0001e20000100800 */
[----:B------:R-:W-:Y:S01]  /*2a90*/  MOV R3, 0x70 ;  /* 0x0000007000037802 */ /* 0x000fe20000000f00 */
[----:B------:R-:W1:Y:S01]  /*2aa0*/  LDCU.64 UR4, c[0x4][0x20] ;  /* 0x01000400ff0477ac */ /* 0x000e620008000a00 */
[----:B------:R-:W-:Y:S01]  /*2ab0*/  IMAD.MOV.U32 R6, RZ, RZ, R29 ;  /* 0x000000ffff067224 */ /* 0x000fe200078e001d */
[----:B------:R0:W-:Y:S01]  /*2ac0*/  STL.64 [R1], R16 ;  /* 0x0000001001007387 */ /* 0x0001e20000100a00 */
[----:B------:R0:W2:Y:S01]  /*2ad0*/  LDC.64 R8, c[0x4][R3] ;  /* 0x0100000003087b82 */ /* 0x0000a20000000a00 */
[----:B------:R-:W-:Y:S01]  /*2ae0*/  MOV R7, R28 ;  /* 0x0000001c00077202 */ /* 0x000fe20000000f00 */
[----:B-1----:R-:W-:Y:S01]  /*2af0*/  IMAD.U32 R4, RZ, RZ, UR4 ;  /* 0x00000004ff047e24 */ /* 0x002fe2000f8e00ff */
[----:B0-----:R-:W-:-:S07]  /*2b00*/  MOV R5, UR5 ;  /* 0x0000000500057c02 */ /* 0x001fce0008000f00 */
[----:B------:R-:W-:-:S07]  /*2b10*/  LEPC R20, `(.L_x_58) ;  /* 0x000000001014794e */ /* 0x000fce0000000000 */
[----:B--2---:R-:W-:Y:S05]  /*2b20*/  CALL.ABS.NOINC R8 ;  /* 0x0000000008007343 */ /* 0x004fea0003c00000 */
.L_x_58:
[----:B------:R-:W-:Y:S01]  /*2b30*/  IMAD.SHL.U32 R10, R22, 0x2, RZ ;  /* 0x00000002160a7824 */ /* 0x000fe200078e00ff */
[----:B------:R-:W-:Y:S05]  /*2b40*/  WARPSYNC.ALL ;  /* 0x0000000000007948 */ /* 0x000fea0003800000 */
[----:B------:R-:W-:Y:S01]  /*2b50*/  BAR.SYNC.DEFER_BLOCKING 0x0 ;  /* 0x0000000000007b1d */ /* 0x000fe20000010000 */
[----:B------:R-:W-:-:S13]  /*2b60*/  ISETP.GE.AND P0, PT, R10, UR38, PT ;  /* 0x000000260a007c0c */ /* 0x000fda000bf06270 */
[----:B------:R-:W-:Y:S05]  /*2b70*/  @!P0 BRA `(.L_x_62) ;  /* 0xfffffff800d48947 */ /* 0x000fea000383ffff */
[----:B------:R-:W1:Y:S01]  /*2b80*/  S2UR UR5, SR_CgaCtaId ;  /* 0x00000000000579c3 */ /* 0x000e620000008800 */
[----:B------:R-:W-:Y:S01]  /*2b90*/  UMOV UR4, 0x400 ;  /* 0x0000040000047882 */ /* 0x000fe20000000000 */
[----:B0-----:R-:W-:Y:S01]  /*2ba0*/  MOV R3, 0x70 ;  /* 0x0000007000037802 */ /* 0x001fe20000000f00 */
[----:B------:R-:W-:Y:S01]  /*2bb0*/  IMAD.MOV.U32 R7, RZ, RZ, R28 ;  /* 0x000000ffff077224 */ /* 0x000fe200078e001c */
[----:B------:R-:W-:-:S04]  /*2bc0*/  MOV R6, R29 ;  /* 0x0000001d00067202 */ /* 0x000fc80000000f00 */
[----:B------:R0:W2:Y:S01]  /*2bd0*/  LDC.64 R10, c[0x4][R3] ;  /* 0x01000000030a7b82 */ /* 0x0000a20000000a00 */
[----:B-1----:R-:W-:-:S09]  /*2be0*/  ULEA UR4, UR5, UR4, 0x18 ;  /* 0x0000000405047291 */ /* 0x002fd2000f8ec0ff */
[----:B------:R-:W1:Y:S02]  /*2bf0*/  LDS R0, [UR4] ;  /* 0x00000004ff007984 */ /* 0x000e640008000800 */
[----:B------:R-:W3:Y:S02]  /*2c00*/  LDCU.64 UR4, c[0x4][0x28] ;  /* 0x01000500ff0477ac */ /* 0x000ee40008000a00 */
[----:B---3--:R-:W-:Y:S01]  /*2c10*/  MOV R4, UR4 ;  /* 0x0000000400047c02 */ /* 0x008fe20008000f00 */
[----:B------:R-:W-:Y:S01]  /*2c20*/  IMAD.U32 R5, RZ, RZ, UR5 ;  /* 0x00000005ff057e24 */ /* 0x000fe2000f8e00ff */
[----:B-1----:R-:W1:Y:S02]  /*2c30*/  F2F.F64.F32 R8, R0 ;  /* 0x0000000000087310 */ /* 0x002e640000201800 */
[----:B-12---:R0:W-:Y:S04]  /*2c40*/  STL.64 [R1], R8 ;  /* 0x0000000801007387 */ /* 0x0061e80000100a00 */
[----:B------:R-:W-:-:S07]  /*2c50*/  LEPC R20, `(.L_x_63) ;  /* 0x000000001014794e */ /* 0x000fce0000000000 */
[----:B0-----:R-:W-:Y:S05]  /*2c60*/  CALL.ABS.NOINC R10 ;  /* 0x000000000a007343 */ /* 0x001fea0003c00000 */
.L_x_63:
[----:B------:R-:W2:Y:S01]  /*2c70*/  LDG.E R3, desc[UR36][R18.64] ;  /* 0x0000002412037981 */ /* 0x000ea2000c1e1900 */
[----:B------:R-:W0:Y:S01]  /*2c80*/  S2UR UR5, SR_CgaCtaId ;  /* 0x00000000000579c3 */ /* 0x000e220000008800 */
[----:B------:R-:W-:Y:S02]  /*2c90*/  UMOV UR4, 0x400 ;  /* 0x0000040000047882 */ /* 0x000fe40000000000 */
[----:B0-----:R-:W-:-:S09]  /*2ca0*/  ULEA UR4, UR5, UR4, 0x18 ;  /* 0x0000000405047291 */ /* 0x001fd2000f8ec0ff */
[----:B------:R-:W0:Y:S02]  /*2cb0*/  LDS R0, [UR4] ;  /* 0x00000004ff007984 */ /* 0x000e240008000800 */
[----:B0-----:R-:W0:Y:S02]  /*2cc0*/  MUFU.RCP R5, R0 ;  /* 0x0000000000057308 */ /* 0x001e240000001000 */
[----:B0-----:R-:W-:-:S04]  /*2cd0*/  FFMA R4, -R0, R5, 1 ;  /* 0x3f80000000047423 */ /* 0x001fc80000000105 */
[----:B------:R-:W-:Y:S02]  /*2ce0*/  FFMA R4, R5, R4, R5 ;  /* 0x0000000405047223 */ /* 0x000fe40000000005 */
[----:B--2---:R-:W0:Y:S02]  /*2cf0*/  FCHK P0, R3, R0 ;  /* 0x0000000003007302 */ /* 0x004e240000000000 */
[----:B------:R-:W-:-:S04]  /*2d00*/  FFMA R5, R3, R4, RZ ;  /* 0x0000000403057223 */ /* 0x000fc800000000ff */
[----:B------:R-:W-:-:S04]  /*2d10*/  FFMA R6, -R0, R5, R3 ;  /* 0x0000000500067223 */ /* 0x000fc80000000103 */
[----:B------:R-:W-:Y:S01]  /*2d20*/  FFMA R5, R4, R6, R5 ;  /* 0x0000000604057223 */ /* 0x000fe20000000005 */
[----:B0-----:R-:W-:Y:S06]  /*2d30*/  @!P0 BRA `(.L_x_64) ;  /* 0x00000000000c8947 */ /* 0x001fec0003800000 */
[----:B------:R-:W-:-:S07]  /*2d40*/  MOV R4, 0x2d60 ;  /* 0x00002d6000047802 */ /* 0x000fce0000000f00 */
[----:B------:R-:W-:Y:S05]  /*2d50*/  CALL.REL.NOINC `($__internal_1_$__cuda_sm3x_div_rn_noftz_f32_slowpath) ;  /* 0x0000000000587944 */ /* 0x000fea0003c00000 */
[----:B------:R-:W-:-:S07]  /*2d60*/  MOV R5, R0 ;  /* 0x0000000000057202 */ /* 0x000fce0000000f00 */
.L_x_64:
[----:B------:R-:W-:Y:S05]  /*2d70*/  WARPSYNC.ALL ;  /* 0x0000000000007948 */ /* 0x000fea0003800000 */
[----:B------:R-:W0:Y:S01]  /*2d80*/  LDCU UR4, c[0x0][0x390] ;  /* 0x00007200ff0477ac */ /* 0x000e220008000800 */
[----:B------:R1:W-:Y:S01]  /*2d90*/  STG.E desc[UR36][R18.64], R5 ;  /* 0x0000000512007986 */ /* 0x0003e2000c101924 */
[----:B0-----:R-:W-:Y:S01]  /*2da0*/  UIADD3 UR4, UPT, UPT, UR4, -0x2, URZ ;  /* 0xfffffffe04047890 */ /* 0x001fe2000fffe0ff */
[----:B------:R-:W-:Y:S05]  /*2db0*/  BAR.SYNC.DEFER_BLOCKING 0x0 ;  /* 0x0000000000007b1d */ /* 0x000fea0000010000 */
[C---:B------:R-:W-:Y:S01]  /*2dc0*/  ISETP.NE.AND P0, PT, R25.reuse, UR4, PT ;  /* 0x0000000419007c0c */ /* 0x040fe2000bf05270 */
[----:B------:R-:W-:-:S12]  /*2dd0*/  VIADD R25, R25, 0x1 ;  /* 0x0000000119197836 */ /* 0x000fd80000000000 */
[----:B-1----:R-:W-:Y:S05]  /*2de0*/  @P0 BRA `(.L_x_65) ;  /* 0xffffffe000280947 */ /* 0x002fea000383ffff */
.L_x_32:
[----:B------:R-:W-:Y:S01]  /*2df0*/  MOV R0, 0x70 ;  /* 0x0000007000007802 */ /* 0x000fe20000000f00 */
[----:B------:R0:W-:Y:S01]  /*2e00*/  STL [R1+0x30], R23 ;  /* 0x0000301701007387 */ /* 0x0001e20000100800 */
[----:B------:R-:W1:Y:S01]  /*2e10*/  LDCU.64 UR4, c[0x4][0x68] ;  /* 0x01000d00ff0477ac */ /* 0x000e620008000a00 */
[----:B------:R-:W-:Y:S01]  /*2e20*/  IADD3 R6, P0, PT, R29, 0x30, RZ ;  /* 0x000000301d067810 */ /* 0x000fe20007f1e0ff */
[----:B------:R0:W2:Y:S03]  /*2e30*/  LDC.64 R2, c[0x4][R0] ;  /* 0x0100000000027b82 */ /* 0x0000a60000000a00 */
[----:B------:R-:W-:Y:S02]  /*2e40*/  IADD3.X R7, PT, PT, RZ, R28, RZ, P0, !PT ;  /* 0x0000001cff077210 */ /* 0x000fe400007fe4ff */
[----:B-1----:R-:W-:Y:S01]  /*2e50*/  MOV R4, UR4 ;  /* 0x0000000400047c02 */ /* 0x002fe20008000f00 */
[----:B0-----:R-:W-:-:S07]  /*2e60*/  IMAD.U32 R5, RZ, RZ, UR5 ;  /* 0x00000005ff057e24 */ /* 0x001fce000f8e00ff */
[----:B------:R-:W-:-:S07]  /*2e70*/  LEPC R20, `(.L_x_66) ;  /* 0x000000001014794e */ /* 0x000fce0000000000 */
[----:B--2---:R-:W-:Y:S05]  /*2e80*/  CALL.ABS.NOINC R2 ;  /* 0x0000000002007343 */ /* 0x004fea0003c00000 */
.L_x_66:
[----:B------:R-:W-:Y:S05]  /*2e90*/  WARPSYNC.ALL ;  /* 0x0000000000007948 */ /* 0x000fea0003800000 */
[----:B------:R-:W-:Y:S06]  /*2ea0*/  BAR.SYNC.DEFER_BLOCKING 0x0 ;  /* 0x0000000000007b1d */ /* 0x000fec0000010000 */
[----:B------:R-:W-:Y:S05]  /*2eb0*/  EXIT ;  /* 0x000000000000794d */ /* 0x000fea0003800000 */
        .weak           $__internal_1_$__cuda_sm3x_div_rn_noftz_f32_slowpath
        .type           $__internal_1_$__cuda_sm3x_div_rn_noftz_f32_slowpath,@function
        .size           $__internal_1_$__cuda_sm3x_div_rn_noftz_f32_slowpath,(.L_x_80 - $__internal_1_$__cuda_sm3x_div_rn_noftz_f32_slowpath)
$__internal_1_$__cuda_sm3x_div_rn_noftz_f32_slowpath:
[----:B------:R-:W-:Y:S01]  /*2ec0*/  SHF.R.U32.HI R6, RZ, 0x17, R0 ;  /* 0x00000017ff067819 */ /* 0x000fe20000011600 */
[----:B------:R-:W-:Y:S01]  /*2ed0*/  BSSY.RECONVERGENT B1, `(.L_x_67) ;  /* 0x0000062000017945 */ /* 0x000fe20003800200 */
[----:B------:R-:W-:Y:S02]  /*2ee0*/  SHF.R.U32.HI R5, RZ, 0x17, R3 ;  /* 0x00000017ff057819 */ /* 0x000fe40000011603 */
[----:B------:R-:W-:Y:S02]  /*2ef0*/  LOP3.LUT R13, R6, 0xff, RZ, 0xc0, !PT ;  /* 0x000000ff060d7812 */ /* 0x000fe400078ec0ff */
[----:B------:R-:W-:-:S03]  /*2f00*/  LOP3.LUT R6, R5, 0xff, RZ, 0xc0, !PT ;  /* 0x000000ff05067812 */ /* 0x000fc600078ec0ff */
[----:B------:R-:W-:Y:S01]  /*2f10*/  VIADD R8, R13, 0xffffffff ;  /* 0xffffffff0d087836 */ /* 0x000fe20000000000 */
[----:B------:R-:W-:-:S04]  /*2f20*/  IADD3 R7, PT, PT, R6, -0x1, RZ ;  /* 0xffffffff06077810 */ /* 0x000fc80007ffe0ff */
[----:B------:R-:W-:-:S04]  /*2f30*/  ISETP.GT.U32.AND P0, PT, R8, 0xfd, PT ;  /* 0x000000fd0800780c */ /* 0x000fc80003f04070 */
[----:B------:R-:W-:-:S13]  /*2f40*/  ISETP.GT.U32.OR P0, PT, R7, 0xfd, P0 ;  /* 0x000000fd0700780c */ /* 0x000fda0000704470 */
[----:B------:R-:W-:Y:S01]  /*2f50*/  @!P0 IMAD.MOV.U32 R5, RZ, RZ, RZ ;  /* 0x000000ffff058224 */ /* 0x000fe200078e00ff */
[----:B------:R-:W-:Y:S06]  /*2f60*/  @!P0 BRA `(.L_x_68) ;  /* 0x00000000005c8947 */ /* 0x000fec0003800000 */
[----:B------:R-:W-:Y:S02]  /*2f70*/  FSETP.GTU.FTZ.AND P0, PT, |R3|, +INF , PT ;  /* 0x7f8000000300780b */ /* 0x000fe40003f1c200 */
[----:B------:R-:W-:-:S04]  /*2f80*/  FSETP.GTU.FTZ.AND P1, PT, |R0|, +INF , PT ;  /* 0x7f8000000000780b */ /* 0x000fc80003f3c200 */
[----:B------:R-:W-:-:S13]  /*2f90*/  PLOP3.LUT P0, PT, P0, P1, PT, 0xf8, 0x8f ;  /* 0x00000000008f781c */ /* 0x000fda0000703f70 */
[----:B------:R-:W-:Y:S05]  /*2fa0*/  @P0 BRA `(.L_x_69) ;  /* 0x00000004004c0947 */ /* 0x000fea0003800000 */
[----:B------:R-:W-:-:S13]  /*2fb0*/  LOP3.LUT P0, RZ, R0, 0x7fffffff, R3, 0xc8, !PT ;  /* 0x7fffffff00ff7812 */ /* 0x000fda000780c803 */
[----:B------:R-:W-:Y:S05]  /*2fc0*/  @!P0 BRA `(.L_x_70) ;  /* 0x00000004003c8947 */ /* 0x000fea0003800000 */
[C---:B------:R-:W-:Y:S02]  /*2fd0*/  FSETP.NEU.FTZ.AND P2, PT, |R3|.reuse, +INF , PT ;  /* 0x7f8000000300780b */ /* 0x040fe40003f5d200 */
[----:B------:R-:W-:Y:S02]  /*2fe0*/  FSETP.NEU.FTZ.AND P1, PT, |R0|, +INF , PT ;  /* 0x7f8000000000780b */ /* 0x000fe40003f3d200 */
[----:B------:R-:W-:-:S11]  /*2ff0*/  FSETP.NEU.FTZ.AND P0, PT, |R3|, +INF , PT ;  /* 0x7f8000000300780b */ /* 0x000fd60003f1d200 */
[----:B------:R-:W-:Y:S05]  /*3000*/  @!P1 BRA !P2, `(.L_x_70) ;  /* 0x00000004002c9947 */ /* 0x000fea0005000000 */
[----:B------:R-:W-:-:S04]  /*3010*/  LOP3.LUT P2, RZ, R3, 0x7fffffff, RZ, 0xc0, !PT ;  /* 0x7fffffff03ff7812 */ /* 0x000fc8000784c0ff */
[----:B------:R-:W-:-:S13]  /*3020*/  PLOP3.LUT P1, PT, P1, P2, PT, 0x2f, 0xf2 ;  /* 0x0000000000f2781c */ /* 0x000fda0000f24577 */
[----:B------:R-:W-:Y:S05]  /*3030*/  @P1 BRA `(.L_x_71) ;  /* 0x0000000400181947 */ /* 0x000fea0003800000 */
[----:B------:R-:W-:-:S04]  /*3040*/  LOP3.LUT P1, RZ, R0, 0x7fffffff, RZ, 0xc0, !PT ;  /* 0x7fffffff00ff7812 */ /* 0x000fc8000782c0ff */
[----:B------:R-:W-:-:S13]  /*3050*/  PLOP3.LUT P0, PT, P0, P1, PT, 0x2f, 0xf2 ;  /* 0x0000000000f2781c */ /* 0x000fda0000702577 */
[----:B------:R-:W-:Y:S05]  /*3060*/  @P0 BRA `(.L_x_72) ;  /* 0x0000000400000947 */ /* 0x000fea0003800000 */
[----:B------:R-:W-:Y:S02]  /*3070*/  ISETP.GE.AND P0, PT, R7, RZ, PT ;  /* 0x000000ff0700720c */ /* 0x000fe40003f06270 */
[----:B------:R-:W-:-:S11]  /*3080*/  ISETP.GE.AND P1, PT, R8, RZ, PT ;  /* 0x000000ff0800720c */ /* 0x000fd60003f26270 */
[----:B------:R-:W-:Y:S01]  /*3090*/  @P0 MOV R5, RZ ;  /* 0x000000ff00050202 */ /* 0x000fe20000000f00 */
[----:B------:R-:W-:Y:S02]  /*30a0*/  @!P0 IMAD.MOV.U32 R5, RZ, RZ, -0x40 ;  /* 0xffffffc0ff058424 */ /* 0x000fe400078e00ff */
[----:B------:R-:W-:Y:S01]  /*30b0*/  @!P0 FFMA R3, R3, 1.84467440737095516160e+19, RZ ;  /* 0x5f80000003038823 */ /* 0x000fe200000000ff */
[----:B------:R-:W-:Y:S02]  /*30c0*/  @!P1 FFMA R0, R0, 1.84467440737095516160e+19, RZ ;  /* 0x5f80000000009823 */ /* 0x000fe400000000ff */
[----:B------:R-:W-:-:S07]  /*30d0*/  @!P1 IADD3 R5, PT, PT, R5, 0x40, RZ ;  /* 0x0000004005059810 */ /* 0x000fce0007ffe0ff */
.L_x_68:
[----:B------:R-:W-:Y:S01]  /*30e0*/  LEA R7, R13, 0xc0800000, 0x17 ;  /* 0xc08000000d077811 */ /* 0x000fe200078eb8ff */
[----:B------:R-:W-:Y:S01]  /*30f0*/  BSSY.RECONVERGENT B2, `(.L_x_73) ;  /* 0x0000036000027945 */ /* 0x000fe20003800200 */
[----:B------:R-:W-:-:S03]  /*3100*/  IADD3 R6, PT, PT, R6, -0x7f, RZ ;  /* 0xffffff8106067810 */ /* 0x000fc60007ffe0ff */
[----:B------:R-:W-:Y:S02]  /*3110*/  IMAD.IADD R7, R0, 0x1, -R7 ;  /* 0x0000000100077824 */ /* 0x000fe400078e0a07 */
[C---:B------:R-:W-:Y:S01]  /*3120*/  IMAD R0, R6.reuse, -0x800000, R3 ;  /* 0xff80000006007824 */ /* 0x040fe200078e0203 */
[----:B------:R-:W-:Y:S01]  /*3130*/  IADD3 R6, PT, PT, R6, 0x7f, -R13 ;  /* 0x0000007f06067810 */ /* 0x000fe20007ffe80d */
[----:B------:R-:W0:Y:S01]  /*3140*/  MUFU.RCP R8, R7 ;  /* 0x0000000700087308 */ /* 0x000e220000001000 */
[----:B------:R-:W-:-:S03]  /*3150*/  FADD.FTZ R9, -R7, -RZ ;  /* 0x800000ff07097221 */ /* 0x000fc60000010100 */
[----:B------:R-:W-:Y:S02]  /*3160*/  IMAD.IADD R6, R6, 0x1, R5 ;  /* 0x0000000106067824 */ /* 0x000fe400078e0205 */
[----:B0-----:R-:W-:-:S04]  /*3170*/  FFMA R11, R8, R9, 1 ;  /* 0x3f800000080b7423 */ /* 0x001fc80000000009 */
[----:B------:R-:W-:-:S04]  /*3180*/  FFMA R10, R8, R11, R8 ;  /* 0x0000000b080a7223 */ /* 0x000fc80000000008 */
[----:B------:R-:W-:-:S04]  /*3190*/  FFMA R3, R0, R10, RZ ;  /* 0x0000000a00037223 */ /* 0x000fc800000000ff */
[----:B------:R-:W-:-:S04]  /*31a0*/  FFMA R8, R9, R3, R0 ;  /* 0x0000000309087223 */ /* 0x000fc80000000000 */
[----:B------:R-:W-:-:S04]  /*31b0*/  FFMA R11, R10, R8, R3 ;  /* 0x000000080a0b7223 */ /* 0x000fc80000000003 */
[----:B------:R-:W-:-:S04]  /*31c0*/  FFMA R8, R9, R11, R0 ;  /* 0x0000000b09087223 */ /* 0x000fc80000000000 */
[----:B------:R-:W-:-:S05]  /*31d0*/  FFMA R0, R10, R8, R11 ;  /* 0x000000080a007223 */ /* 0x000fca000000000b */
[----:B------:R-:W-:-:S04]  /*31e0*/  SHF.R.U32.HI R3, RZ, 0x17, R0 ;  /* 0x00000017ff037819 */ /* 0x000fc80000011600 */
[----:B------:R-:W-:-:S04]  /*31f0*/  LOP3.LUT R3, R3, 0xff, RZ, 0xc0, !PT ;  /* 0x000000ff03037812 */ /* 0x000fc800078ec0ff */
[----:B------:R-:W-:-:S05]  /*3200*/  IADD3 R7, PT, PT, R3, R6, RZ ;  /* 0x0000000603077210 */ /* 0x000fca0007ffe0ff */
[----:B------:R-:W-:-:S05]  /*3210*/  VIADD R3, R7, 0xffffffff ;  /* 0xffffffff07037836 */ /* 0x000fca0000000000 */
[----:B------:R-:W-:-:S13]  /*3220*/  ISETP.GE.U32.AND P0, PT, R3, 0xfe, PT ;  /* 0x000000fe0300780c */ /* 0x000fda0003f06070 */
[----:B------:R-:W-:Y:S05]  /*3230*/  @!P0 BRA `(.L_x_74) ;  /* 0x0000000000808947 */ /* 0x000fea0003800000 */
[----:B------:R-:W-:-:S13]  /*3240*/  ISETP.GT.AND P0, PT, R7, 0xfe, PT ;  /* 0x000000fe0700780c */ /* 0x000fda0003f04270 */
[----:B------:R-:W-:Y:S05]  /*3250*/  @P0 BRA `(.L_x_75) ;  /* 0x00000000006c0947 */ /* 0x000fea0003800000 */
[----:B------:R-:W-:-:S13]  /*3260*/  ISETP.GE.AND P0, PT, R7, 0x1, PT ;  /* 0x000000010700780c */ /* 0x000fda0003f06270 */
[----:B------:R-:W-:Y:S05]  /*3270*/  @P0 BRA `(.L_x_76) ;  /* 0x0000000000740947 */ /* 0x000fea0003800000 */
[----:B------:R-:W-:Y:S02]  /*3280*/  ISETP.GE.AND P0, PT, R7, -0x18, PT ;  /* 0xffffffe80700780c */ /* 0x000fe40003f06270 */
[----:B------:R-:W-:-:S11]  /*3290*/  LOP3.LUT R0, R0, 0x80000000, RZ, 0xc0, !PT ;  /* 0x8000000000007812 */ /* 0x000fd600078ec0ff */
[----:B------:R-:W-:Y:S05]  /*32a0*/  @!P0 BRA `(.L_x_76) ;  /* 0x0000000000688947 */ /* 0x000fea0003800000 */
[CCC-:B------:R-:W-:Y:S01]  /*32b0*/  FFMA.RZ R3, R10.reuse, R8.reuse, R11.reuse ;  /* 0x000000080a037223 */ /* 0x1c0fe2000000c00b */
[CCC-:B------:R-:W-:Y:S01]  /*32c0*/  FFMA.RM R6, R10.reuse, R8.reuse, R11.reuse ;  /* 0x000000080a067223 */ /* 0x1c0fe2000000400b */
[C---:B------:R-:W-:Y:S02]  /*32d0*/  ISETP.NE.AND P2, PT, R7.reuse, RZ, PT ;  /* 0x000000ff0700720c */ /* 0x040fe40003f45270 */
[----:B------:R-:W-:Y:S02]  /*32e0*/  ISETP.NE.AND P1, PT, R7, RZ, PT ;  /* 0x000000ff0700720c */ /* 0x000fe40003f25270 */
[----:B------:R-:W-:Y:S01]  /*32f0*/  LOP3.LUT R5, R3, 0x7fffff, RZ, 0xc0, !PT ;  /* 0x007fffff03057812 */ /* 0x000fe200078ec0ff */
[----:B------:R-:W-:Y:S01]  /*3300*/  FFMA.RP R3, R10, R8, R11 ;  /* 0x000000080a037223 */ /* 0x000fe2000000800b */
[----:B------:R-:W-:Y:S01]  /*3310*/  IADD3 R8, PT, PT, R7, 0x20, RZ ;  /* 0x0000002007087810 */ /* 0x000fe20007ffe0ff */
[----:B------:R-:W-:Y:S01]  /*3320*/  IMAD.MOV R7, RZ, RZ, -R7 ;  /* 0x000000ffff077224 */ /* 0x000fe200078e0a07 */
[----:B------:R-:W-:-:S02]  /*3330*/  LOP3.LUT R5, R5, 0x800000, RZ, 0xfc, !PT ;  /* 0x0080000005057812 */ /* 0x000fc400078efcff */
[----:B------:R-:W-:Y:S02]  /*3340*/  FSETP.NEU.FTZ.AND P0, PT, R3, R6, PT ;  /* 0x000000060300720b */ /* 0x000fe40003f1d000 */
[----:B------:R-:W-:Y:S02]  /*3350*/  SHF.L.U32 R8, R5, R8, RZ ;  /* 0x0000000805087219 */ /* 0x000fe400000006ff */
[----:B------:R-:W-:Y:S02]  /*3360*/  SEL R6, R7, RZ, P2 ;  /* 0x000000ff07067207 */ /* 0x000fe40001000000 */
[----:B------:R-:W-:Y:S02]  /*3370*/  ISETP.NE.AND P1, PT, R8, RZ, P1 ;  /* 0x000000ff0800720c */ /* 0x000fe40000f25270 */
[----:B------:R-:W-:Y:S02]  /*3380*/  SHF.R.U32.HI R6, RZ, R6, R5 ;  /* 0x00000006ff067219 */ /* 0x000fe40000011605 */
[----:B------:R-:W-:-:S02]  /*3390*/  PLOP3.LUT P0, PT, P0, P1, PT, 0xf8, 0x8f ;  /* 0x00000000008f781c */ /* 0x000fc40000703f70 */
[----:B------:R-:W-:Y:S02]  /*33a0*/  SHF.R.U32.HI R8, RZ, 0x1, R6 ;  /* 0x00000001ff087819 */ /* 0x000fe40000011606 */
[----:B------:R-:W-:-:S04]  /*33b0*/  SEL R3, RZ, 0x1, !P0 ;  /* 0x00000001ff037807 */ /* 0x000fc80004000000 */
[----:B------:R-:W-:-:S04]  /*33c0*/  LOP3.LUT R3, R3, 0x1, R8, 0xf8, !PT ;  /* 0x0000000103037812 */ /* 0x000fc800078ef808 */
[----:B------:R-:W-:-:S04]  /*33d0*/  LOP3.LUT R3, R3, R6, RZ, 0xc0, !PT ;  /* 0x0000000603037212 */ /* 0x000fc800078ec0ff */
[----:B------:R-:W-:-:S04]  /*33e0*/  IADD3 R3, PT, PT, R8, R3, RZ ;  /* 0x0000000308037210 */ /* 0x000fc80007ffe0ff */
[----:B------:R-:W-:Y:S01]  /*33f0*/  LOP3.LUT R0, R3, R0, RZ, 0xfc, !PT ;  /* 0x0000000003007212 */ /* 0x000fe200078efcff */
[----:B------:R-:W-:Y:S06]  /*3400*/  BRA `(.L_x_76) ;  /* 0x0000000000107947 */ /* 0x000fec0003800000 */
.L_x_75:
[----:B------:R-:W-:-:S04]  /*3410*/  LOP3.LUT R0, R0, 0x80000000, RZ, 0xc0, !PT ;  /* 0x8000000000007812 */ /* 0x000fc800078ec0ff */
[----:B------:R-:W-:Y:S01]  /*3420*/  LOP3.LUT R0, R0, 0x7f800000, RZ, 0xfc, !PT ;  /* 0x7f80000000007812 */ /* 0x000fe200078efcff */
[----:B------:R-:W-:Y:S06]  /*3430*/  BRA `(.L_x_76) ;  /* 0x0000000000047947 */ /* 0x000fec0003800000 */
.L_x_74:
[----:B------:R-:W-:-:S07]  /*3440*/  IMAD R0, R6, 0x800000, R0 ;  /* 0x0080000006007824 */ /* 0x000fce00078e0200 */
.L_x_76:
[----:B------:R-:W-:Y:S05]  /*3450*/  BSYNC.RECONVERGENT B2 ;  /* 0x0000000000027941 */ /* 0x000fea0003800200 */
.L_x_73:
[----:B------:R-:W-:Y:S05]  /*3460*/  BRA `(.L_x_77) ;  /* 0x0000000000207947 */ /* 0x000fea0003800000 */
.L_x_72:
[----:B------:R-:W-:-:S04]  /*3470*/  LOP3.LUT R0, R0, 0x80000000, R3, 0x48, !PT ;  /* 0x8000000000007812 */ /* 0x000fc800078e4803 */
[----:B------:R-:W-:Y:S01]  /*3480*/  LOP3.LUT R0, R0, 0x7f800000, RZ, 0xfc, !PT ;  /* 0x7f80000000007812 */ /* 0x000fe200078efcff */
[----:B------:R-:W-:Y:S06]  /*3490*/  BRA `(.L_x_77) ;  /* 0x0000000000147947 */ /* 0x000fec0003800000 */
.L_x_71:
[----:B------:R-:W-:Y:S01]  /*34a0*/  LOP3.LUT R0, R0, 0x80000000, R3, 0x48, !PT ;  /* 0x8000000000007812 */ /* 0x000fe200078e4803 */
[----:B------:R-:W-:Y:S06]  /*34b0*/  BRA `(.L_x_77) ;  /* 0x00000000000c7947 */ /* 0x000fec0003800000 */
.L_x_70:
[----:B------:R-:W0:Y:S01]  /*34c0*/  MUFU.RSQ R0, -QNAN ;  /* 0xffc0000000007908 */ /* 0x000e220000001400 */
[----:B------:R-:W-:Y:S05]  /*34d0*/  BRA `(.L_x_77) ;  /* 0x0000000000047947 */ /* 0x000fea0003800000 */
.L_x_69:
[----:B------:R-:W-:-:S07]  /*34e0*/  FADD.FTZ R0, R3, R0 ;  /* 0x0000000003007221 */ /* 0x000fce0000010000 */
.L_x_77:
[----:B------:R-:W-:Y:S05]  /*34f0*/  BSYNC.RECONVERGENT B1 ;  /* 0x0000000000017941 */ /* 0x000fea0003800200 */
.L_x_67:
[----:B------:R-:W-:-:S04]  /*3500*/  HFMA2 R5, -RZ, RZ, 0, 0 ;  /* 0x00000000ff057431 */ /* 0x000fc800000001ff */
[----:B0-----:R-:W-:Y:S05]  /*3510*/  RET.REL.NODEC R4 `(_Z10alpha_normPfiiiS_S_S_Pi) ;  /* 0xffffffc804b87950 */ /* 0x001fea0003c3ffff */
.L_x_78:
        /* <DEDUP_REMOVED lines=14> */
.L_x_80:


//--------------------- .nv.global.init           --------------------------
	.section	.nv.global.init,"aw",@progbits
.nv.global.init:
	.type		$str$8,@object
	.size		$str$8,($str$13 - $str$8)
$str$8:
        /*0000*/ 	.byte	0x53, 0x75, 0x6d, 0x20, 0x25, 0x66, 0x0a, 0x00
	.type		$str$13,@object
	.size		$str$13,($str$9 - $str$13)
$str$13:
        /*0008*/ 	.byte	0x65, 0x6e, 0x64, 0x20, 0x25, 0x64, 0x20, 0x73, 0x74, 0x61, 0x74, 0x65, 0x20, 0x0a, 0x00
	.type		$str$9,@object
	.size		$str$9,($str$5 - $str$9)
$str$9:
        /*0017*/ 	.byte	0x41, 0x66, 0x74, 0x65, 0x72, 0x20, 0x5b, 0x25, 0x66, 0x2c, 0x20, 0x25, 0x66, 0x5d, 0x0a, 0x00
	.type		$str$5,@object
	.size		$str$5,($str$7 - $str$5)
$str$5:
        /*0027*/ 	.byte	0x50, 0x61, 0x72, 0x72, 0x61, 0x6c, 0x65, 0x6c, 0x20, 0x73, 0x75, 0x6d, 0x20, 0x25, 0x66, 0x0a
        /*0037*/ 	.byte	0x00
	.type		$str$7,@object
	.size		$str$7,($str$3 - $str$7)
$str$7:
        /*0038*/ 	.byte	0x42, 0x65, 0x66, 0x6f, 0x72, 0x65, 0x20, 0x5b, 0x25, 0x66, 0x2c, 0x20, 0x25, 0x66, 0x5d, 0x0a
        /*0048*/ 	.byte	0x00
	.type		$str$3,@object
	.size		$str$3,($str$10 - $str$3)
$str$3:
        /*0049*/ 	.byte	0x53, 0x75, 0x6d, 0x6d, 0x69, 0x6e, 0x67, 0x20, 0x25, 0x66, 0x20, 0x2b, 0x3d, 0x20, 0x25, 0x66
        /*0059*/ 	.byte	0x0a, 0x00
	.type		$str$10,@object
	.size		$str$10,($str - $str$10)
$str$10:
        /*005b*/ 	.byte	0x69, 0x6e, 0x69, 0x74, 0x69, 0x61, 0x6c, 0x20, 0x25, 0x64, 0x20, 0x73, 0x74, 0x61, 0x74, 0x65
        /*006b*/ 	.byte	0x20, 0x0a, 0x00
	.type		$str,@object
	.size		$str,($str$12 - $str)
$str:
        /*006e*/ 	.byte	0x63, 0x61, 0x6c, 0x6c, 0x65, 0x64, 0x20, 0x77, 0x69, 0x74, 0x68, 0x20, 0x73, 0x74, 0x61, 0x74
        /*007e*/ 	.byte	0x65, 0x20, 0x25, 0x64, 0x20, 0x6f, 0x66, 0x20, 0x25, 0x64, 0x0a, 0x00
	.type		$str$12,@object
	.size		$str$12,($str$6 - $str$12)
$str$12:
        /*008a*/ 	.byte	0x49, 0x6e, 0x74, 0x65, 0x72, 0x6e, 0x61, 0x6c, 0x20, 0x73, 0x74, 0x61, 0x74, 0x65, 0x20, 0x25
        /*009a*/ 	.byte	0x64, 0x2c, 0x20, 0x6a, 0x20, 0x25, 0x64, 0x2c, 0x20, 0x69, 0x25, 0x64, 0x0a, 0x00
	.type		$str$6,@object
	.size		$str$6,($str$11 - $str$6)
$str$6:
        /*00a8*/ 	.byte	0x4f, 0x62, 0x73, 0x65, 0x72, 0x76, 0x61, 0x74, 0x69, 0x6f, 0x6e, 0x20, 0x25, 0x64, 0x20, 0x6f
        /*00b8*/ 	.byte	0x75, 0x74, 0x73, 0x69, 0x64, 0x65, 0x20, 0x6d, 0x6f, 0x64, 0x65, 0x6c, 0x0a, 0x00
	.type		$str$11,@object
	.size		$str$11,($str$1 - $str$11)
$str$11:
        /*00c6*/ 	.byte	0x49, 0x6e, 0x74, 0x65, 0x72, 0x6e, 0x61, 0x6c, 0x20, 0x73, 0x74, 0x61, 0x74, 0x65, 0x20, 0x25
        /*00d6*/ 	.byte	0x64, 0x2c, 0x20, 0x6a, 0x20, 0x25, 0x64, 0x2c, 0x20, 0x69, 0x64, 0x78, 0x20, 0x25, 0x64, 0x0a
        /*00e6*/ 	.byte	0x00
	.type		$str$1,@object
	.size		$str$1,($str$4 - $str$1)
$str$1:
        /*00e7*/ 	.byte	0x44, 0x65, 0x70, 0x74, 0x68, 0x20, 0x25, 0x64, 0x20, 0x54, 0x68, 0x72, 0x65, 0x61, 0x64, 0x20
        /*00f7*/ 	.byte	0x25, 0x64, 0x20, 0x74, 0x65, 0x6d, 0x70, 0x20, 0x25, 0x66, 0x20, 0x73, 0x74, 0x61, 0x74, 0x65
        /*0107*/ 	.byte	0x73, 0x20, 0x25, 0x64, 0x0a, 0x00
	.type		$str$4,@object
	.size		$str$4,($str$2 - $str$4)
$str$4:
        /*010d*/ 	.byte	0x45, 0x6c, 0x73, 0x65, 0x20, 0x63, 0x6c, 0x61, 0x75, 0x73, 0x65, 0x20, 0x73, 0x74, 0x61, 0x74
        /*011d*/ 	.byte	0x65, 0x20, 0x25, 0x64, 0x20, 0x2b, 0x20, 0x73, 0x74, 0x65, 0x70, 0x20, 0x25, 0x64, 0x20, 0x3c
        /*012d*/ 	.byte	0x20, 0x73, 0x74, 0x61, 0x74, 0x65, 0x73, 0x20, 0x25, 0x64, 0x0a, 0x00
	.type		$str$2,@object
	.size		$str$2,(.L_2 - $str$2)
$str$2:
        /*0139*/ 	.byte	0x43, 0x68, 0x65, 0x63, 0x6b, 0x65, 0x64, 0x20, 0x44, 0x65, 0x70, 0x74, 0x68, 0x20, 0x25, 0x64
        /*0149*/ 	.byte	0x20, 0x54, 0x68, 0x72, 0x65, 0x61, 0x64, 0x20, 0x25, 0x64, 0x20, 0x74, 0x65, 0x6d, 0x70, 0x20
        /*0159*/ 	.byte	0x25, 0x66, 0x20, 0x73, 0x74, 0x61, 0x74, 0x65, 0x73, 0x20, 0x25, 0x64, 0x0a, 0x00
.L_2:


//--------------------- .nv.shared._Z9beta_normPfiiiS_S_S_Pi --------------------------
	.section	.nv.shared._Z9beta_normPfiiiS_S_S_Pi,"aw",@nobits
	.sectionflags	@""
	.align	16
	.zero		1024


//--------------------- .nv.shared.reserved.0     --------------------------
	.section	.nv.shared.reserved.0,"aw",@nobits
	.weak		__nv_reservedSMEM_offset_0_alias
	.size		__nv_reservedSMEM_offset_0_alias, 0, 64
	.other		__nv_reservedSMEM_offset_0_alias,@"STO_CUDA_RESERVED_SHARED STV_DEFAULT"
__nv_reservedSMEM_offset_0_alias:
	.zero		0
	.zero		64


//--------------------- .nv.shared._Z10alpha_normPfiiiS_S_S_Pi --------------------------
	.section	.nv.shared._Z10alpha_normPfiiiS_S_S_Pi,"aw",@nobits
	.sectionflags	@""
	.align	16
	.zero		1024


//--------------------- .nv.constant0._Z9beta_normPfiiiS_S_S_Pi --------------------------
	.section	.nv.constant0._Z9beta_normPfiiiS_S_S_Pi,"a",@progbits
	.sectionflags	@""
	.align	4
.nv.constant0._Z9beta_normPfiiiS_S_S_Pi:
	.zero		952


//--------------------- .nv.constant0._Z10alpha_normPfiiiS_S_S_Pi --------------------------
	.section	.nv.constant0._Z10alpha_normPfiiiS_S_S_Pi,"a",@progbits
	.sectionflags	@""
	.align	4
.nv.constant0._Z10alpha_normPfiiiS_S_S_Pi:
	.zero		952


//--------------------- SYMBOLS --------------------------

	.type		.nv.reservedSmem.offset0,@object
	.size		.nv.reservedSmem.offset0,0x4
	.type		.nv.reservedSmem.cap,@object
	.size		.nv.reservedSmem.cap,0x4
	.type		vprintf,@function
